def attn_fwd(
    Q,
    K,
    V,
    Out,
    Lse,
    sm_scale,
    stride_qz,
    stride_qh,
    stride_qm,
    stride_qk,
    stride_kz,
    stride_kh,
    stride_kn,
    stride_kk,
    stride_vz,
    stride_vh,
    stride_vn,
    stride_vk,
    stride_oz,
    stride_oh,
    stride_om,
    stride_ok,
    seqlen_q,
    seqlen_k,
    BLOCK_M: tl.constexpr,
    BLOCK_N: tl.constexpr,
    HEAD_DIM: tl.constexpr,
    CAUSAL: tl.constexpr,
):
    start_m = tl.program_id(0)
    off_hz = tl.program_id(1)
    q_off = off_hz * stride_qh
    k_off = off_hz * stride_kh
    v_off = off_hz * stride_vh
    offs_m = start_m * BLOCK_M + tl.arange(0, BLOCK_M)
    offs_d = tl.arange(0, HEAD_DIM)
    offs_n = tl.arange(0, BLOCK_N)
    q_ptrs = Q + q_off + offs_m[:, None] * stride_qm + offs_d[None, :] * stride_qk
    k_ptrs = K + k_off + offs_d[:, None] * stride_kk + offs_n[None, :] * stride_kn
    v_ptrs = V + v_off + offs_n[:, None] * stride_vn + offs_d[None, :] * stride_vk
    m_i = tl.full([BLOCK_M], float("-inf"), dtype=tl.float32)
    l_i = tl.zeros([BLOCK_M], dtype=tl.float32) + 1.0
    acc = tl.zeros([BLOCK_M, HEAD_DIM], dtype=tl.float32)
    q = tl.load(q_ptrs)
    acc, l_i, m_i = _attn_fwd_inner(
        acc,
        l_i,
        m_i,
        q,
        k_ptrs,
        v_ptrs,
        sm_scale,
        stride_kn,
        stride_vn,
        start_m,
        seqlen_k,
        BLOCK_M,
        BLOCK_N,
        HEAD_DIM,
        CAUSAL,
    )
    acc = acc / l_i[:, None]
    lse = m_i + tl.math.log2(l_i) / 1.4426950408889634
    o_ptrs = (
        Out
        + off_hz * stride_oh
        + offs_m[:, None] * stride_om
        + offs_d[None, :] * stride_ok
    )
    tl.store(o_ptrs, acc.to(Out.dtype.element_ty))
    tl.store(Lse + off_hz * seqlen_q + offs_m, lse)

# config = {"BLOCK_M": 64, "BLOCK_N": 128, "HEAD_DIM": 128, "arch": "sm_100", "causal": true, "dtype": "fp8e4m3", "num_stages": 2, "num_warps": 8}
# arch = sm_100


// ===== COMPILED SASS (sm_100a) =====

	.target	sm_100a

	.elftype	@"ET_EXEC"


//--------------------- .note.nv.tkinfo           --------------------------
	.section	.note.nv.tkinfo,"",@"SHT_NOTE"
	.sectionflags	@"SHF_NOTE_NV_TKINFO"
	.tkinfo
        /*0018*/ 	.word	0x00000081
        /*0030*/ 	.string	""
        /*0030*/ 	.string	"ptxas-blackwell"
        /*0030*/ 	.string	"Cuda compilation tools, release 12.9, V12.9.86"
        /*0030*/ 	.string	"Build cuda_12.9.r12.9/compiler.36037853_0"
        /*0030*/ 	.string	"-v  -suppress-debug-info  -lineinfo  -arch sm_100a "



//--------------------- .note.nv.cuver            --------------------------
	.section	.note.nv.cuver,"",@"SHT_NOTE"
	.sectionflags	@"SHF_NOTE_NV_CUVER"
        /*0018*/ 	.short	0x0001
        /*001a*/ 	.short	0x0064
        /*001c*/ 	.short	0x0001
        /*001e*/ 	.short	0x0000
        /*0020*/ 	.short	0x0001
        /*0022*/ 	.short	0x0000


//--------------------- .nv.info                  --------------------------
	.section	.nv.info,"",@"SHT_CUDA_INFO"
	.align	4


	//----- nvinfo : EIATTR_REGCOUNT
	.align		4
        /*0000*/ 	.byte	0x04, 0x2f
        /*0002*/ 	.short	(.L_5 - .L_4)
	.align		4
.L_4:
        /*0004*/ 	.word	index@(attn_fwd)
        /*0008*/ 	.word	0x000000ff


	//----- nvinfo : EIATTR_FRAME_SIZE
	.align		4
.L_5:
        /*000c*/ 	.byte	0x04, 0x11
        /*000e*/ 	.short	(.L_7 - .L_6)
	.align		4
.L_6:
        /*0010*/ 	.word	index@($__internal_2_$__cuda_sm10x_tcgen05_guardrail_trap_unallocated_columns_being_dealloced)
        /*0014*/ 	.word	0x000001c8


	//----- nvinfo : EIATTR_FRAME_SIZE
	.align		4
.L_7:
        /*0018*/ 	.byte	0x04, 0x11
        /*001a*/ 	.short	(.L_9 - .L_8)
	.align		4
.L_8:
        /*001c*/ 	.word	index@($__internal_1_$__cuda_sm10x_tcgen05_guardrail_trap_phase_invalid_during_alloc)
        /*0020*/ 	.word	0x000001c8


	//----- nvinfo : EIATTR_FRAME_SIZE
	.align		4
.L_9:
        /*0024*/ 	.byte	0x04, 0x11
        /*0026*/ 	.short	(.L_11 - .L_10)
	.align		4
.L_10:
        /*0028*/ 	.word	index@($__internal_0_$__cuda_sm10x_tcgen05_guardrail_trap_col_being_dealloced_not_returned_by_alloc)
        /*002c*/ 	.word	0x000001c8


	//----- nvinfo : EIATTR_FRAME_SIZE
	.align		4
.L_11:
        /*0030*/ 	.byte	0x04, 0x11
        /*0032*/ 	.short	(.L_13 - .L_12)
	.align		4
.L_12:
        /*0034*/ 	.word	index@(attn_fwd)
        /*0038*/ 	.word	0x000001c8


	//----- nvinfo : EIATTR_MIN_STACK_SIZE
	.align		4
.L_13:
        /*003c*/ 	.byte	0x04, 0x12
        /*003e*/ 	.short	(.L_15 - .L_14)
	.align		4
.L_14:
        /*0040*/ 	.word	index@(attn_fwd)
        /*0044*/ 	.word	0x000001c8
.L_15:


//--------------------- .nv.info.attn_fwd         --------------------------
	.section	.nv.info.attn_fwd,"",@"SHT_CUDA_INFO"
	.sectionflags	@""
	.align	4


	//----- nvinfo : EIATTR_CUDA_API_VERSION
	.align		4
        /*0000*/ 	.byte	0x04, 0x37
        /*0002*/ 	.short	(.L_17 - .L_16)
.L_16:
        /*0004*/ 	.word	0x00000081


	//----- nvinfo : EIATTR_KPARAM_INFO
	.align		4
.L_17:
        /*0008*/ 	.byte	0x04, 0x17
        /*000a*/ 	.short	(.L_19 - .L_18)
.L_18:
        /*000c*/ 	.word	0x00000000
        /*0010*/ 	.short	0x0019
        /*0012*/ 	.short	0x0080
        /*0014*/ 	.byte	0x00, 0xf4, 0x21, 0x00


	//----- nvinfo : EIATTR_KPARAM_INFO
	.align		4
.L_19:
        /*0018*/ 	.byte	0x04, 0x17
        /*001a*/ 	.short	(.L_21 - .L_20)
.L_20:
        /*001c*/ 	.word	0x00000000
        /*0020*/ 	.short	0x0018
        /*0022*/ 	.short	0x0078
        /*0024*/ 	.byte	0x00, 0xf4, 0x21, 0x00


	//----- nvinfo : EIATTR_KPARAM_INFO
	.align		4
.L_21:
        /*0028*/ 	.byte	0x04, 0x17
        /*002a*/ 	.short	(.L_23 - .L_22)
.L_22:
        /*002c*/ 	.word	0x00000000
        /*0030*/ 	.short	0x0017
        /*0032*/ 	.short	0x0070
        /*0034*/ 	.byte	0x00, 0xf0, 0x11, 0x00


	//----- nvinfo : EIATTR_KPARAM_INFO
	.align		4
.L_23:
        /*0038*/ 	.byte	0x04, 0x17
        /*003a*/ 	.short	(.L_25 - .L_24)
.L_24:
        /*003c*/ 	.word	0x00000000
        /*0040*/ 	.short	0x0016
        /*0042*/ 	.short	0x006c
        /*0044*/ 	.byte	0x00, 0xf0, 0x11, 0x00


	//----- nvinfo : EIATTR_KPARAM_INFO
	.align		4
.L_25:
        /*0048*/ 	.byte	0x04, 0x17
        /*004a*/ 	.short	(.L_27 - .L_26)
.L_26:
        /*004c*/ 	.word	0x00000000
        /*0050*/ 	.short	0x0015
        /*0052*/ 	.short	0x0068
        /*0054*/ 	.byte	0x00, 0xf0, 0x11, 0x00


	//----- nvinfo : EIATTR_KPARAM_INFO
	.align		4
.L_27:
        /*0058*/ 	.byte	0x04, 0x17
        /*005a*/ 	.short	(.L_29 - .L_28)
.L_28:
        /*005c*/ 	.word	0x00000000
        /*0060*/ 	.short	0x0014
        /*0062*/ 	.short	0x0064
        /*0064*/ 	.byte	0x00, 0xf0, 0x11, 0x00


	//----- nvinfo : EIATTR_KPARAM_INFO
	.align		4
.L_29:
        /*0068*/ 	.byte	0x04, 0x17
        /*006a*/ 	.short	(.L_31 - .L_30)
.L_30:
        /*006c*/ 	.word	0x00000000
        /*0070*/ 	.short	0x0013
        /*0072*/ 	.short	0x0060
        /*0074*/ 	.byte	0x00, 0xf0, 0x11, 0x00


	//----- nvinfo : EIATTR_KPARAM_INFO
	.align		4
.L_31:
        /*0078*/ 	.byte	0x04, 0x17
        /*007a*/ 	.short	(.L_33 - .L_32)
.L_32:
        /*007c*/ 	.word	0x00000000
        /*0080*/ 	.short	0x0012
        /*0082*/ 	.short	0x005c
        /*0084*/ 	.byte	0x00, 0xf0, 0x11, 0x00


	//----- nvinfo : EIATTR_KPARAM_INFO
	.align		4
.L_33:
        /*0088*/ 	.byte	0x04, 0x17
        /*008a*/ 	.short	(.L_35 - .L_34)
.L_34:
        /*008c*/ 	.word	0x00000000
        /*0090*/ 	.short	0x0011
        /*0092*/ 	.short	0x0058
        /*0094*/ 	.byte	0x00, 0xf0, 0x11, 0x00


	//----- nvinfo : EIATTR_KPARAM_INFO
	.align		4
.L_35:
        /*0098*/ 	.byte	0x04, 0x17
        /*009a*/ 	.short	(.L_37 - .L_36)
.L_36:
        /*009c*/ 	.word	0x00000000
        /*00a0*/ 	.short	0x0010
        /*00a2*/ 	.short	0x0054
        /*00a4*/ 	.byte	0x00, 0xf0, 0x11, 0x00


	//----- nvinfo : EIATTR_KPARAM_INFO
	.align		4
.L_37:
        /*00a8*/ 	.byte	0x04, 0x17
        /*00aa*/ 	.short	(.L_39 - .L_38)
.L_38:
        /*00ac*/ 	.word	0x00000000
        /*00b0*/ 	.short	0x000f
        /*00b2*/ 	.short	0x0050
        /*00b4*/ 	.byte	0x00, 0xf0, 0x11, 0x00


	//----- nvinfo : EIATTR_KPARAM_INFO
	.align		4
.L_39:
        /*00b8*/ 	.byte	0x04, 0x17
        /*00ba*/ 	.short	(.L_41 - .L_40)
.L_40:
        /*00bc*/ 	.word	0x00000000
        /*00c0*/ 	.short	0x000e
        /*00c2*/ 	.short	0x004c
        /*00c4*/ 	.byte	0x00, 0xf0, 0x11, 0x00


	//----- nvinfo : EIATTR_KPARAM_INFO
	.align		4
.L_41:
        /*00c8*/ 	.byte	0x04, 0x17
        /*00ca*/ 	.short	(.L_43 - .L_42)
.L_42:
        /*00cc*/ 	.word	0x00000000
        /*00d0*/ 	.short	0x000d
        /*00d2*/ 	.short	0x0048
        /*00d4*/ 	.byte	0x00, 0xf0, 0x11, 0x00


	//----- nvinfo : EIATTR_KPARAM_INFO
	.align		4
.L_43:
        /*00d8*/ 	.byte	0x04, 0x17
        /*00da*/ 	.short	(.L_45 - .L_44)
.L_44:
        /*00dc*/ 	.word	0x00000000
        /*00e0*/ 	.short	0x000c
        /*00e2*/ 	.short	0x0044
        /*00e4*/ 	.byte	0x00, 0xf0, 0x11, 0x00


	//----- nvinfo : EIATTR_KPARAM_INFO
	.align		4
.L_45:
        /*00e8*/ 	.byte	0x04, 0x17
        /*00ea*/ 	.short	(.L_47 - .L_46)
.L_46:
        /*00ec*/ 	.word	0x00000000
        /*00f0*/ 	.short	0x000b
        /*00f2*/ 	.short	0x0040
        /*00f4*/ 	.byte	0x00, 0xf0, 0x11, 0x00


	//----- nvinfo : EIATTR_KPARAM_INFO
	.align		4
.L_47:
        /*00f8*/ 	.byte	0x04, 0x17
        /*00fa*/ 	.short	(.L_49 - .L_48)
.L_48:
        /*00fc*/ 	.word	0x00000000
        /*0100*/ 	.short	0x000a
        /*0102*/ 	.short	0x003c
        /*0104*/ 	.byte	0x00, 0xf0, 0x11, 0x00


	//----- nvinfo : EIATTR_KPARAM_INFO
	.align		4
.L_49:
        /*0108*/ 	.byte	0x04, 0x17
        /*010a*/ 	.short	(.L_51 - .L_50)
.L_50:
        /*010c*/ 	.word	0x00000000
        /*0110*/ 	.short	0x0009
        /*0112*/ 	.short	0x0038
        /*0114*/ 	.byte	0x00, 0xf0, 0x11, 0x00


	//----- nvinfo : EIATTR_KPARAM_INFO
	.align		4
.L_51:
        /*0118*/ 	.byte	0x04, 0x17
        /*011a*/ 	.short	(.L_53 - .L_52)
.L_52:
        /*011c*/ 	.word	0x00000000
        /*0120*/ 	.short	0x0008
        /*0122*/ 	.short	0x0034
        /*0124*/ 	.byte	0x00, 0xf0, 0x11, 0x00


	//----- nvinfo : EIATTR_KPARAM_INFO
	.align		4
.L_53:
        /*0128*/ 	.byte	0x04, 0x17
        /*012a*/ 	.short	(.L_55 - .L_54)
.L_54:
        /*012c*/ 	.word	0x00000000
        /*0130*/ 	.short	0x0007
        /*0132*/ 	.short	0x0030
        /*0134*/ 	.byte	0x00, 0xf0, 0x11, 0x00


	//----- nvinfo : EIATTR_KPARAM_INFO
	.align		4
.L_55:
        /*0138*/ 	.byte	0x04, 0x17
        /*013a*/ 	.short	(.L_57 - .L_56)
.L_56:
        /*013c*/ 	.word	0x00000000
        /*0140*/ 	.short	0x0006
        /*0142*/ 	.short	0x002c
        /*0144*/ 	.byte	0x00, 0xf0, 0x11, 0x00


	//----- nvinfo : EIATTR_KPARAM_INFO
	.align		4
.L_57:
        /*0148*/ 	.byte	0x04, 0x17
        /*014a*/ 	.short	(.L_59 - .L_58)
.L_58:
        /*014c*/ 	.word	0x00000000
        /*0150*/ 	.short	0x0005
        /*0152*/ 	.short	0x0028
        /*0154*/ 	.byte	0x00, 0xf0, 0x11, 0x00


	//----- nvinfo : EIATTR_KPARAM_INFO
	.align		4
.L_59:
        /*0158*/ 	.byte	0x04, 0x17
        /*015a*/ 	.short	(.L_61 - .L_60)
.L_60:
        /*015c*/ 	.word	0x00000000
        /*0160*/ 	.short	0x0004
        /*0162*/ 	.short	0x0020
        /*0164*/ 	.byte	0x00, 0xf4, 0x21, 0x00


	//----- nvinfo : EIATTR_KPARAM_INFO
	.align		4
.L_61:
        /*0168*/ 	.byte	0x04, 0x17
        /*016a*/ 	.short	(.L_63 - .L_62)
.L_62:
        /*016c*/ 	.word	0x00000000
        /*0170*/ 	.short	0x0003
        /*0172*/ 	.short	0x0018
        /*0174*/ 	.byte	0x00, 0xf4, 0x21, 0x00


	//----- nvinfo : EIATTR_KPARAM_INFO
	.align		4
.L_63:
        /*0178*/ 	.byte	0x04, 0x17
        /*017a*/ 	.short	(.L_65 - .L_64)
.L_64:
        /*017c*/ 	.word	0x00000000
        /*0180*/ 	.short	0x0002
        /*0182*/ 	.short	0x0010
        /*0184*/ 	.byte	0x00, 0xf4, 0x21, 0x00


	//----- nvinfo : EIATTR_KPARAM_INFO
	.align		4
.L_65:
        /*0188*/ 	.byte	0x04, 0x17
        /*018a*/ 	.short	(.L_67 - .L_66)
.L_66:
        /*018c*/ 	.word	0x00000000
        /*0190*/ 	.short	0x0001
        /*0192*/ 	.short	0x0008
        /*0194*/ 	.byte	0x00, 0xf4, 0x21, 0x00


	//----- nvinfo : EIATTR_KPARAM_INFO
	.align		4
.L_67:
        /*0198*/ 	.byte	0x04, 0x17
        /*019a*/ 	.short	(.L_69 - .L_68)
.L_68:
        /*019c*/ 	.word	0x00000000
        /*01a0*/ 	.short	0x0000
        /*01a2*/ 	.short	0x0000
        /*01a4*/ 	.byte	0x00, 0xf4, 0x21, 0x00


	//----- nvinfo : EIATTR_AT_ENTRY_FRAGMENTS
	.align		4
.L_69:
        /*01a8*/ 	.byte	0x04, 0x4f
        /*01aa*/ 	.short	(.L_71 - .L_70)


	//   ....[0]....
.L_70:
        /*01ac*/ 	.word	0x00000004


	//----- nvinfo : EIATTR_RESERVED_SMEM_USED
	.align		4
.L_71:
        /*01b0*/ 	.byte	0x01, 0x41
	.zero		2


	//----- nvinfo : EIATTR_SPARSE_MMA_MASK
	.align		4
        /*01b4*/ 	.byte	0x03, 0x50
        /*01b6*/ 	.short	0x0000


	//----- nvinfo : EIATTR_TCGEN05_1CTA_USED
	.align		4
        /*01b8*/ 	.byte	0x01, 0x51
	.zero		2


	//----- nvinfo : EIATTR_MAXREG_COUNT
	.align		4
        /*01bc*/ 	.byte	0x03, 0x1b
        /*01be*/ 	.short	0x00ff


	//----- nvinfo : EIATTR_NUM_BARRIERS
	.align		4
        /*01c0*/ 	.byte	0x02, 0x4c
        /*01c2*/ 	.byte	0x01
	.zero		1


	//----- nvinfo : EIATTR_ANNOTATIONS
	.align		4
        /*01c4*/ 	.byte	0x04, 0x55
        /*01c6*/ 	.short	(.L_73 - .L_72)


	//   ....[0]....
.L_72:
        /*01c8*/ 	.word	0x00000001
        /*01cc*/ 	.byte	0x20, 0x17, 0x00, 0x00, 0x01, 0x00, 0x00, 0x00, 0x50, 0x17, 0x00, 0x00, 0x01, 0x00, 0x00, 0x00
        /* <DEDUP_REMOVED lines=89> */
        /*076c*/ 	.byte	0x40, 0xb0, 0x00, 0x00, 0x01, 0x00, 0x00, 0x00, 0x90, 0xb0, 0x00, 0x00


	//----- nvinfo : EIATTR_INT_WARP_WIDE_INSTR_OFFSETS
	.align		4
.L_73:
        /*0778*/ 	.byte	0x04, 0x31
        /*077a*/ 	.short	(.L_75 - .L_74)


	//   ....[0]....
.L_74:
        /*077c*/ 	.word	0x00001da0


	//   ....[1]....
        /*0780*/ 	.word	0x00001db0


	//   ....[2]....
        /*0784*/ 	.word	0x00002840


	//   ....[3]....
        /*0788*/ 	.word	0x00002c60


	//   ....[4]....
        /*078c*/ 	.word	0x000081c0


	//   ....[5]....
        /*0790*/ 	.word	0x0000cf60


	//   ....[6]....
        /*0794*/ 	.word	0x0000cfb0


	//----- nvinfo : EIATTR_COOP_GROUP_MASK_REGIDS
	.align		4
.L_75:
        /*0798*/ 	.byte	0x04, 0x29
        /*079a*/ 	.short	(.L_77 - .L_76)


	//   ....[0]....
.L_76:
        /*079c*/ 	.word	0xffffffff


	//   ....[1]....
        /*07a0*/ 	.word	0xffffffff


	//   ....[2]....
        /*07a4*/ 	.word	0xffffffff


	//   ....[3]....
        /*07a8*/ 	.word	0xffffffff


	//   ....[4]....
        /*07ac*/ 	.word	0xffffffff


	//   ....[5]....
        /*07b0*/ 	.word	0xffffffff


	//   ....[6]....
        /*07b4*/ 	.word	0xffffffff


	//   ....[7]....
        /*07b8*/ 	.word	0xffffffff


	//   ....[8]....
        /*07bc*/ 	.word	0xffffffff


	//   ....[9]....
        /*07c0*/ 	.word	0xffffffff


	//   ....[10]....
        /*07c4*/ 	.word	0xffffffff


	//   ....[11]....
        /*07c8*/ 	.word	0xffffffff


	//----- nvinfo : EIATTR_COOP_GROUP_INSTR_OFFSETS
	.align		4
.L_77:
        /*07cc*/ 	.byte	0x04, 0x28
        /*07ce*/ 	.short	(.L_79 - .L_78)


	//   ....[0]....
.L_78:
        /*07d0*/ 	.word	0x00000070


	//   ....[1]....
        /*07d4*/ 	.word	0x00000330


	//   ....[2]....
        /*07d8*/ 	.word	0x00003d80


	//   ....[3]....
        /*07dc*/ 	.word	0x00003f30


	//   ....[4]....
        /*07e0*/ 	.word	0x000047a0


	//   ....[5]....
        /*07e4*/ 	.word	0x000049a0


	//   ....[6]....
        /*07e8*/ 	.word	0x00008ef0


	//   ....[7]....
        /*07ec*/ 	.word	0x00008f60


	//   ....[8]....
        /*07f0*/ 	.word	0x000097d0


	//   ....[9]....
        /*07f4*/ 	.word	0x00009860


	//   ....[10]....
        /*07f8*/ 	.word	0x0000cdf0


	//   ....[11]....
        /*07fc*/ 	.word	0x0000d060


	//----- nvinfo : EIATTR_VRC_CTA_INIT_COUNT
	.align		4
.L_79:
        /*0800*/ 	.byte	0x02, 0x4a
        /*0802*/ 	.byte	0x80
	.zero		1


	//----- nvinfo : EIATTR_MBARRIER_INSTR_OFFSETS
	.align		4
        /*0804*/ 	.byte	0x04, 0x39
        /*0806*/ 	.short	(.L_81 - .L_80)


	//   ....[0]....
.L_80:
        /*0808*/ 	.word	0x00002040
        /*080c*/ 	.word	0x000000ff
        /*0810*/ 	.word	0x00000000
        /*0814*/ 	.short	0x0100
        /*0816*/ 	.byte	0x12
	.zero		1


	//   ....[1]....
        /*0818*/ 	.word	0x00002850
        /*081c*/ 	.word	0x000000ff
        /*0820*/ 	.word	0x00010008
        /*0824*/ 	.short	0x0100
        /*0826*/ 	.byte	0x0e
	.zero		1


	//   ....[2]....
        /*0828*/ 	.word	0x00002d30
        /*082c*/ 	.word	0x000000ff
        /*0830*/ 	.word	0x00004000
        /*0834*/ 	.short	0x0100
        /*0836*/ 	.byte	0x0e
	.zero		1


	//   ....[3]....
        /*0838*/ 	.word	0x00002f90
        /*083c*/ 	.word	0x000000ff
        /*0840*/ 	.word	0x00004000
        /*0844*/ 	.short	0x010a
        /*0846*/ 	.byte	0x0e
	.zero		1


	//   ....[4]....
        /*0848*/ 	.word	0x00003080
        /*084c*/ 	.word	0x000000ff
        /*0850*/ 	.word	0x00004000
        /*0854*/ 	.short	0x0108
        /*0856*/ 	.byte	0x0e
	.zero		1


	//   ....[5]....
        /*0858*/ 	.word	0x00008290
        /*085c*/ 	.word	0x000000ff
        /*0860*/ 	.word	0x00010010
        /*0864*/ 	.short	0x0100
        /*0866*/ 	.byte	0x0e
	.zero		1


	//   ....[6]....
        /*0868*/ 	.word	0x00008400
        /*086c*/ 	.word	0x000000ff
        /*0870*/ 	.word	0x00010010
        /*0874*/ 	.short	0x010a
        /*0876*/ 	.byte	0x0e
	.zero		1


	//   ....[7]....
        /*0878*/ 	.word	0x00008580
        /*087c*/ 	.word	0x000000ff
        /*0880*/ 	.word	0x00010010
        /*0884*/ 	.short	0x0108
        /*0886*/ 	.byte	0x0e
	.zero		1


	//   ....[8]....
        /*0888*/ 	.word	0x000098d0
        /*088c*/ 	.word	0x000000ff
        /*0890*/ 	.word	0x00000000
        /*0894*/ 	.short	0x010a
        /*0896*/ 	.byte	0x12
	.zero		1


	//   ....[9]....
        /*0898*/ 	.word	0x0000b160
        /*089c*/ 	.word	0x000000ff
        /*08a0*/ 	.word	0x00000000
        /*08a4*/ 	.short	0x010a
        /*08a6*/ 	.byte	0x12
	.zero		1


	//   ....[10]....
        /*08a8*/ 	.word	0x0000b2b0
        /*08ac*/ 	.word	0x000000ff
        /*08b0*/ 	.word	0x00010000
        /*08b4*/ 	.short	0x0108
        /*08b6*/ 	.byte	0x0e
	.zero		1


	//   ....[11]....
        /*08b8*/ 	.word	0x0000b3b0
        /*08bc*/ 	.word	0x000000ff
        /*08c0*/ 	.word	0x00010008
        /*08c4*/ 	.short	0x0108
        /*08c6*/ 	.byte	0x0e
	.zero		1


	//   ....[12]....
        /*08c8*/ 	.word	0x0000d080
        /*08cc*/ 	.word	0x000000ff
        /*08d0*/ 	.word	0x00004000
        /*08d4*/ 	.short	0x010a
        /*08d6*/ 	.byte	0x0e
	.zero		1


	//   ....[13]....
        /*08d8*/ 	.word	0x0000d0b0
        /*08dc*/ 	.word	0x000000ff
        /*08e0*/ 	.word	0x00010010
        /*08e4*/ 	.short	0x010a
        /*08e6*/ 	.byte	0x0e
	.zero		1


	//   ....[14]....
        /*08e8*/ 	.word	0x0000d0f0
        /*08ec*/ 	.word	0x000000ff
        /*08f0*/ 	.word	0x00000000
        /*08f4*/ 	.short	0x010a
        /*08f6*/ 	.byte	0x12
	.zero		1


	//   ....[15]....
        /*08f8*/ 	.word	0x0000d120
        /*08fc*/ 	.word	0x000000ff
        /*0900*/ 	.word	0x00000000
        /*0904*/ 	.short	0x010a
        /*0906*/ 	.byte	0x12
	.zero		1


	//----- nvinfo : EIATTR_NUM_MBARRIERS
	.align		4
.L_81:
        /*0908*/ 	.byte	0x03, 0x38
        /*090a*/ 	.short	0xffff


	//----- nvinfo : EIATTR_EXIT_INSTR_OFFSETS
	.align		4
        /*090c*/ 	.byte	0x04, 0x1c
        /*090e*/ 	.short	(.L_83 - .L_82)


	//   ....[0]....
.L_82:
        /*0910*/ 	.word	0x0000d070


	//----- nvinfo : EIATTR_REQNTID
	.align		4
.L_83:
        /*0914*/ 	.byte	0x04, 0x10
        /*0916*/ 	.short	(.L_85 - .L_84)
.L_84:
        /*0918*/ 	.word	0x00000100
        /*091c*/ 	.word	0x00000001
        /*0920*/ 	.word	0x00000001


	//----- nvinfo : EIATTR_CRS_STACK_SIZE
	.align		4
.L_85:
        /*0924*/ 	.byte	0x04, 0x1e
        /*0926*/ 	.short	(.L_87 - .L_86)
.L_86:
        /*0928*/ 	.word	0x00000000


	//----- nvinfo : EIATTR_CBANK_PARAM_SIZE
	.align		4
.L_87:
        /*092c*/ 	.byte	0x03, 0x19
        /*092e*/ 	.short	0x0088


	//----- nvinfo : EIATTR_PARAM_CBANK
	.align		4
        /*0930*/ 	.byte	0x04, 0x0a
        /*0932*/ 	.short	(.L_89 - .L_88)
	.align		4
.L_88:
        /*0934*/ 	.word	index@(.nv.constant0.attn_fwd)
        /*0938*/ 	.short	0x0380
        /*093a*/ 	.short	0x0088


	//----- nvinfo : EIATTR_SW_WAR
	.align		4
.L_89:
        /*093c*/ 	.byte	0x04, 0x36
        /*093e*/ 	.short	(.L_91 - .L_90)
.L_90:
        /*0940*/ 	.word	0x00000008
.L_91:


//--------------------- .nv.compat                --------------------------
	.section	.nv.compat,"",@"SHT_CUDA_COMPAT_INFO"
	.align	4
        /*0000*/ 	.byte	0x02, 0x02, 0x02, 0x00, 0x02, 0x05, 0x05, 0x00, 0x02, 0x03, 0x00, 0x00, 0x02, 0x06, 0x01, 0x00


//--------------------- .nv.callgraph             --------------------------
	.section	.nv.callgraph,"",@"SHT_CUDA_CALLGRAPH"
	.align	4
	.sectionentsize	8
	.align		4
        /*0000*/ 	.word	0x00000000
	.align		4
        /*0004*/ 	.word	0xffffffff
	.align		4
        /*0008*/ 	.word	0x00000000
	.align		4
        /*000c*/ 	.word	0xfffffffe
	.align		4
        /*0010*/ 	.word	0x00000000
	.align		4
        /*0014*/ 	.word	0xfffffffd
	.align		4
        /*0018*/ 	.word	0x00000000
	.align		4
        /*001c*/ 	.word	0xfffffffc


//--------------------- .nv.constant4             --------------------------
	.section	.nv.constant4,"a",@progbits
	.align	8
	.align		8
.nv.constant4:
        /*0000*/ 	.dword	_$_str


//--------------------- .text.attn_fwd            --------------------------
	.section	.text.attn_fwd,"ax",@progbits
	.align	128
        .global         attn_fwd
        .type           attn_fwd,@function
        .size           attn_fwd,(.L_x_27 - attn_fwd)
        .other          attn_fwd,@"STO_CUDA_ENTRY STV_DEFAULT"
attn_fwd:
.text.attn_fwd:
[----:B------:R-:W0:Y:S01]  /*0000*/  LDC R1, c[0x0][0x37c] ;  /* 0x0000df00ff017b82 */ /* 0x000e220000000800 */
[----:B------:R-:W1:Y:S01]  /*0010*/  S2R R0, SR_TID.X ;  /* 0x0000000000007919 */ /* 0x000e620000002100 */
[----:B0-----:R-:W-:Y:S01]  /*0020*/  VIADD R1, R1, 0xfffffe38 ;  /* 0xfffffe3801017836 */ /* 0x001fe20000000000 */
[----:B-1----:R-:W-:-:S13]  /*0030*/  ISETP.GE.U32.AND P0, PT, R0, 0x20, PT ;  /* 0x000000200000780c */ /* 0x002fda0003f06070 */
[----:B------:R-:W-:Y:S02]  /*0040*/  VOTEU.ANY UP0, P0 ;  /* 0x0000000000ff7886 */ /* 0x000fe40000000100 */
[----:B------:R-:W-:Y:S05]  /*0050*/  BRA.U UP0, `(.L_x_0) ;  /* 0x0000000100b87547 */ /* 0x000fea000b800000 */
[----:B------:R-:W0:Y:S01]  /*0060*/  S2UR UR6, SR_CgaCtaId ;  /* 0x00000000000679c3 */ /* 0x000e220000008800 */
[----:B------:R-:W-:Y:S01]  /*0070*/  NOP ;  /* 0x0000000000007918 */ /* 0x000fe20000000000 */
[----:B------:R-:W-:Y:S02]  /*0080*/  UMOV UR4, 0x40 ;  /* 0x0000004000047882 */ /* 0x000fe40000000000 */
[----:B0-----:R-:W-:-:S09]  /*0090*/  ULEA UR4, UR6, UR4, 0x18 ;  /* 0x0000000406047291 */ /* 0x001fd2000f8ec0ff */
[----:B------:R-:W0:Y:S01]  /*00a0*/  LDS.U8 R0, [UR4] ;  /* 0x00000004ff007984 */ /* 0x000e220008000000 */
[----:B------:R-:W-:Y:S02]  /*00b0*/  UMOV UR4, 0x400 ;  /* 0x0000040000047882 */ /* 0x000fe40000000000 */
[----:B------:R-:W-:Y:S01]  /*00c0*/  ULEA UR4, UR6, UR4, 0x18 ;  /* 0x0000000406047291 */ /* 0x000fe2000f8ec0ff */
[----:B0-----:R-:W-:-:S13]  /*00d0*/  ISETP.NE.AND P0, PT, R0, RZ, PT ;  /* 0x000000ff0000720c */ /* 0x001fda0003f05270 */
[----:B------:R-:W-:Y:S05]  /*00e0*/  @P0 BRA `(.L_x_1) ;  /* 0x00000000007c0947 */ /* 0x000fea0003800000 */
[----:B------:R-:W-:-:S13]  /*00f0*/  ELECT P0, URZ, PT ;  /* 0x0000000000ff782f */ /* 0x000fda0003800000 */
[----:B------:R-:W-:Y:S05]  /*0100*/  @!P0 BRA `(.L_x_2) ;  /* 0x0000000000848947 */ /* 0x000fea0003800000 */
[----:B------:R-:W-:Y:S01]  /*0110*/  UMOV UR5, 0x4 ;  /* 0x0000000400057882 */ /* 0x000fe20000000000 */
[----:B------:R-:W-:Y:S02]  /*0120*/  IMAD.MOV.U32 R4, RZ, RZ, 0x1 ;  /* 0x00000001ff047424 */ /* 0x000fe400078e00ff */
[----:B------:R-:W-:Y:S02]  /*0130*/  IMAD.MOV.U32 R5, RZ, RZ, 0xf ;  /* 0x0000000fff057424 */ /* 0x000fe400078e00ff */
[----:B------:R-:W-:Y:S04]  /*0140*/  DEPBAR.LE SB0, 0x36 ;  /* 0x00008d800000791a */ /* 0x000fe80000000000 */
[----:B------:R-:W0:Y:S02]  /*0150*/  UTCATOMSWS.FIND_AND_SET.ALIGN UP1, UR5, UR5 ;  /* 0x00000005000575e3 */ /* 0x000e240008020800 */
[----:B0-----:R-:W-:-:S04]  /*0160*/  PLOP3.LUT P0, PT, PT, PT, UP1, 0x80, 0x8 ;  /* 0x000000000008781c */ /* 0x001fc80003f0f018 */
[----:B------:R-:W-:-:S04]  /*0170*/  SEL R0, RZ, 0xffffffff, !P0 ;  /* 0xffffffffff007807 */ /* 0x000fc80004000000 */
[----:B------:R-:W-:Y:S01]  /*0180*/  ISETP.NE.AND P0, PT, R0, RZ, PT ;  /* 0x000000ff0000720c */ /* 0x000fe20003f05270 */
[----:B------:R-:W-:-:S12]  /*0190*/  IMAD.U32 R0, RZ, RZ, UR5 ;  /* 0x00000005ff007e24 */ /* 0x000fd8000f8e00ff */
[----:B------:R-:W-:Y:S05]  /*01a0*/  @P0 BRA `(.L_x_3) ;  /* 0x0000000000240947 */ /* 0x000fea0003800000 */
.L_x_4:
[----:B------:R-:W-:Y:S05]  /*01b0*/  NANOSLEEP 0x64 ;  /* 0x000000640000795d */ /* 0x000fea0003800000 */
[----:B------:R-:W-:-:S05]  /*01c0*/  UMOV UR5, 0x4 ;  /* 0x0000000400057882 */ /* 0x000fca0000000000 */
[----:B------:R-:W-:Y:S04]  /*01d0*/  DEPBAR.LE SB0, 0x36 ;  /* 0x00008d800000791a */ /* 0x000fe80000000000 */
[----:B------:R-:W0:Y:S02]  /*01e0*/  UTCATOMSWS.FIND_AND_SET.ALIGN UP1, UR5, UR5 ;  /* 0x00000005000575e3 */ /* 0x000e240008020800 */
[----:B0-----:R-:W-:-:S04]  /*01f0*/  PLOP3.LUT P0, PT, PT, PT, UP1, 0x80, 0x8 ;  /* 0x000000000008781c */ /* 0x001fc80003f0f018 */
[----:B------:R-:W-:-:S04]  /*0200*/  SEL R0, RZ, 0xffffffff, !P0 ;  /* 0xffffffffff007807 */ /* 0x000fc80004000000 */
[----:B------:R-:W-:Y:S01]  /*0210*/  ISETP.NE.AND P0, PT, R0, RZ, PT ;  /* 0x000000ff0000720c */ /* 0x000fe20003f05270 */
[----:B------:R-:W-:-:S12]  /*0220*/  IMAD.U32 R0, RZ, RZ, UR5 ;  /* 0x00000005ff007e24 */ /* 0x000fd8000f8e00ff */
[----:B------:R-:W-:Y:S05]  /*0230*/  @!P0 BRA `(.L_x_4) ;  /* 0xfffffffc00dc8947 */ /* 0x000fea000383ffff */
.L_x_3:
[C---:B------:R-:W-:Y:S01]  /*0240*/  VIADD R3, R0.reuse, 0x10 ;  /* 0x0000001000037836 */ /* 0x040fe20000000000 */
[----:B------:R-:W-:Y:S01]  /*0250*/  UMOV UR5, 0x50 ;  /* 0x0000005000057882 */ /* 0x000fe20000000000 */
[----:B------:R-:W-:Y:S01]  /*0260*/  SHF.L.U32 R2, R5, R0, RZ ;  /* 0x0000000005027219 */ /* 0x000fe200000006ff */
[----:B------:R-:W-:Y:S01]  /*0270*/  ULEA UR5, UR6, UR5, 0x18 ;  /* 0x0000000506057291 */ /* 0x000fe2000f8ec0ff */
[----:B------:R-:W-:Y:S01]  /*0280*/  IMAD.SHL.U32 R0, R0, 0x20, RZ ;  /* 0x0000002000007824 */ /* 0x000fe200078e00ff */
[----:B------:R-:W-:-:S04]  /*0290*/  SHF.L.U32 R3, R4, R3, RZ ;  /* 0x0000000304037219 */ /* 0x000fc800000006ff */
[----:B------:R-:W-:-:S05]  /*02a0*/  LOP3.LUT R2, R3, R2, RZ, 0xfc, !PT ;  /* 0x0000000203027212 */ /* 0x000fca00078efcff */
[----:B------:R0:W-:Y:S04]  /*02b0*/  ATOMS.OR RZ, [UR5], R2 ;  /* 0x00000002ffff798c */ /* 0x0001e8000b000005 */
[----:B------:R0:W-:Y:S01]  /*02c0*/  STS [UR4], R0 ;  /* 0x00000000ff007988 */ /* 0x0001e20008000804 */
[----:B------:R-:W-:Y:S05]  /*02d0*/  BRA `(.L_x_2) ;  /* 0x0000000000107947 */ /* 0x000fea0003800000 */
.L_x_1:
[----:B------:R-:W-:Y:S01]  /*02e0*/  IMAD.MOV.U32 R0, RZ, RZ, -0x1 ;  /* 0xffffffffff007424 */ /* 0x000fe200078e00ff */
[----:B------:R-:W-:-:S04]  /*02f0*/  MOV R2, 0x320 ;  /* 0x0000032000027802 */ /* 0x000fc80000000f00 */
[----:B------:R0:W-:Y:S03]  /*0300*/  STS [UR4], R0 ;  /* 0x00000000ff007988 */ /* 0x0001e60008000804 */
[----:B0-----:R-:W-:Y:S05]  /*0310*/  CALL.REL.NOINC `($__internal_1_$__cuda_sm10x_tcgen05_guardrail_trap_phase_invalid_during_alloc) ;  /* 0x000000cc00987944 */ /* 0x001fea0003c00000 */
.L_x_2:
[----:B------:R-:W-:Y:S05]  /*0320*/  WARPSYNC.ALL ;  /* 0x0000000000007948 */ /* 0x000fea0003800000 */
[----:B------:R-:W-:Y:S01]  /*0330*/  NOP ;  /* 0x0000000000007918 */ /* 0x000fe20000000000 */
.L_x_0:
[----:B------:R-:W1:Y:S01]  /*0340*/  S2UR UR19, SR_CTAID.X ;  /* 0x00000000001379c3 */ /* 0x000e620000002500 */
[----:B------:R-:W2:Y:S01]  /*0350*/  S2R R69, SR_TID.X ;  /* 0x0000000000457919 */ /* 0x000ea20000002100 */
[----:B------:R-:W3:Y:S01]  /*0360*/  LDCU.64 UR4, c[0x0][0x3b0] ;  /* 0x00007600ff0477ac */ /* 0x000ee20008000a00 */
[----:B------:R-:W-:Y:S01]  /*0370*/  UMOV UR14, 0x400 ;  /* 0x00000400000e7882 */ /* 0x000fe20000000000 */
[----:B------:R-:W4:Y:S04]  /*0380*/  LDCU.64 UR34, c[0x0][0x358] ;  /* 0x00006b00ff2277ac */ /* 0x000f280008000a00 */
[----:B------:R-:W0:Y:S08]  /*0390*/  S2UR UR6, SR_CgaCtaId ;  /* 0x00000000000679c3 */ /* 0x000e300000008800 */
[----:B------:R-:W3:Y:S08]  /*03a0*/  S2UR UR15, SR_CTAID.Y ;  /* 0x00000000000f79c3 */ /* 0x000ef00000002600 */
[----:B------:R-:W4:Y:S01]  /*03b0*/  LDC R49, c[0x0][0x3b8] ;  /* 0x0000ee00ff317b82 */ /* 0x000f220000000800 */
[----:B-1----:R-:W-:-:S06]  /*03c0*/  USHF.L.U32 UR19, UR19, 0x6, URZ ;  /* 0x0000000613137899 */ /* 0x002fcc00080006ff */
[----:B0-----:R-:W-:Y:S01]  /*03d0*/  IMAD.U32 R2, RZ, RZ, UR19 ;  /* 0x00000013ff027e24 */ /* 0x001fe2000f8e00ff */
[----:B------:R-:W0:Y:S01]  /*03e0*/  LDC.64 R46, c[0x0][0x380] ;  /* 0x0000e000ff2e7b82 */ /* 0x000e220000000a00 */
[----:B--2---:R-:W-:Y:S01]  /*03f0*/  SHF.R.U32.HI R0, RZ, 0x6, R69 ;  /* 0x00000006ff007819 */ /* 0x004fe20000011645 */
[----:B------:R-:W-:-:S06]  /*0400*/  ULEA UR14, UR6, UR14, 0x18 ;  /* 0x0000000e060e7291 */ /* 0x000fcc000f8ec0ff */
[----:B------:R-:W-:Y:S01]  /*0410*/  BAR.SYNC.DEFER_BLOCKING 0x0 ;  /* 0x0000000000007b1d */ /* 0x000fe20000010000 */
[----:B------:R-:W-:Y:S02]  /*0420*/  LOP3.LUT R3, R2, 0x3f, R69, 0xf8, !PT ;  /* 0x0000003f02037812 */ /* 0x000fe400078ef845 */
[----:B------:R-:W-:Y:S01]  /*0430*/  SGXT.U32 R0, R0, 0x2 ;  /* 0x000000020000781a */ /* 0x000fe20000000000 */
[----:B---3--:R-:W-:Y:S02]  /*0440*/  UIMAD UR4, UR15, UR4, URZ ;  /* 0x000000040f0472a4 */ /* 0x008fe4000f8e02ff */
[----:B------:R-:W-:Y:S02]  /*0450*/  IMAD R3, R3, UR5, RZ ;  /* 0x0000000503037c24 */ /* 0x000fe4000f8e02ff */
[----:B------:R-:W1:Y:S01]  /*0460*/  LDC.64 R152, c[0x0][0x3c0] ;  /* 0x0000f000ff987b82 */ /* 0x000e620000000a00 */
[----:B------:R-:W-:Y:S02]  /*0470*/  USHF.R.S32.HI UR5, URZ, 0x1f, UR4 ;  /* 0x0000001fff057899 */ /* 0x000fe40008011404 */
[----:B------:R-:W-:Y:S01]  /*0480*/  SHF.R.S32.HI R2, RZ, 0x1f, R3 ;  /* 0x0000001fff027819 */ /* 0x000fe20000011403 */
[----:B----4-:R-:W-:-:S04]  /*0490*/  IMAD R0, R0, R49, RZ ;  /* 0x0000003100007224 */ /* 0x010fc800078e02ff */
[----:B------:R-:W2:Y:S01]  /*04a0*/  LDC.64 R70, c[0x0][0x388] ;  /* 0x0000e200ff467b82 */ /* 0x000ea20000000a00 */
[----:B------:R-:W-:Y:S01]  /*04b0*/  IMAD R11, R49, 0x4, R0 ;  /* 0x00000004310b7824 */ /* 0x000fe200078e0200 */
[----:B0-----:R-:W-:-:S03]  /*04c0*/  IADD3 R45, P0, P1, R3, UR4, R46 ;  /* 0x00000004032d7c10 */ /* 0x001fc6000f91e02e */
[----:B------:R-:W-:Y:S01]  /*04d0*/  IMAD R4, R49, 0x4, R11 ;  /* 0x0000000431047824 */ /* 0x000fe200078e020b */
[----:B------:R-:W-:Y:S01]  /*04e0*/  LEA.HI R16, R69, 0x3c, RZ, 0x1a ;  /* 0x0000003c45107811 */ /* 0x000fe200078fd0ff */
[----:B------:R-:W0:Y:S01]  /*04f0*/  LDS R51, [UR14] ;  /* 0x0000000eff337984 */ /* 0x000e220008000800 */
[----:B------:R-:W-:Y:S01]  /*0500*/  IADD3.X R47, PT, PT, R2, UR5, R47, P0, P1 ;  /* 0x00000005022f7c10 */ /* 0x000fe200087e242f */
[----:B------:R-:W-:Y:S01]  /*0510*/  IMAD R20, R49, 0x8, R4 ;  /* 0x0000000831147824 */ /* 0x000fe200078e0204 */
[----:B------:R-:W-:Y:S01]  /*0520*/  BAR.SYNC.DEFER_BLOCKING 0x0 ;  /* 0x0000000000007b1d */ /* 0x000fe20000010000 */
[-C--:B------:R-:W-:Y:S02]  /*0530*/  IADD3 R2, P0, PT, R0, R45.reuse, RZ ;  /* 0x0000002d00027210 */ /* 0x080fe40007f1e0ff */
[----:B------:R-:W-:Y:S02]  /*0540*/  IADD3 R6, P1, PT, R4, R45, RZ ;  /* 0x0000002d04067210 */ /* 0x000fe40007f3e0ff */
[----:B------:R-:W-:Y:S01]  /*0550*/  LEA.HI.X.SX32 R3, R0, R47, 0x1, P0 ;  /* 0x0000002f00037211 */ /* 0x000fe200000f0eff */
[----:B------:R-:W3:Y:S01]  /*0560*/  LDCU UR4, c[0x0][0x3c8] ;  /* 0x00007900ff0477ac */ /* 0x000ee20008000800 */
[----:B------:R-:W-:-:S02]  /*0570*/  LEA.HI R0, R69, 0xc, RZ, 0x1a ;  /* 0x0000000c45007811 */ /* 0x000fc400078fd0ff */
[----:B------:R-:W-:Y:S02]  /*0580*/  LEA.HI.X.SX32 R7, R4, R47, 0x1, P1 ;  /* 0x0000002f04077211 */ /* 0x000fe400008f0eff */
[----:B------:R-:W-:Y:S01]  /*0590*/  LEA.HI R4, R69, 0x1c, RZ, 0x1a ;  /* 0x0000001c45047811 */ /* 0x000fe200078fd0ff */
[----:B------:R-:W-:Y:S01]  /*05a0*/  IMAD R13, R0, R49, RZ ;  /* 0x00000031000d7224 */ /* 0x000fe200078e02ff */
[-C--:B------:R-:W-:Y:S02]  /*05b0*/  IADD3 R8, P1, PT, R20, R45.reuse, RZ ;  /* 0x0000002d14087210 */ /* 0x080fe40007f3e0ff */
[----:B------:R-:W-:Y:S01]  /*05c0*/  IADD3 R10, P0, PT, R11, R45, RZ ;  /* 0x0000002d0b0a7210 */ /* 0x000fe20007f1e0ff */
[----:B------:R-:W-:Y:S01]  /*05d0*/  IMAD R4, R4, R49, RZ ;  /* 0x0000003104047224 */ /* 0x000fe200078e02ff */
[----:B------:R-:W-:Y:S02]  /*05e0*/  LEA.HI.X.SX32 R9, R20, R47, 0x1, P1 ;  /* 0x0000002f14097211 */ /* 0x000fe400008f0eff */
[----:B------:R-:W-:-:S02]  /*05f0*/  LEA.HI R0, R69, 0x2c, RZ, 0x1a ;  /* 0x0000002c45007811 */ /* 0x000fc400078fd0ff */
[----:B------:R-:W-:Y:S02]  /*0600*/  IADD3 R12, P1, PT, R13, R45, RZ ;  /* 0x0000002d0d0c7210 */ /* 0x000fe40007f3e0ff */
[-C--:B------:R-:W-:Y:S01]  /*0610*/  LEA.HI.X.SX32 R11, R11, R47.reuse, 0x1, P0 ;  /* 0x0000002f0b0b7211 */ /* 0x080fe200000f0eff */
[----:B------:R4:W5:Y:S01]  /*0620*/  LDG.E.U8 R5, desc[UR34][R2.64] ;  /* 0x0000002202057981 */ /* 0x000962000c1e1100 */
[----:B------:R-:W-:Y:S01]  /*0630*/  LEA.HI.X.SX32 R13, R13, R47, 0x1, P1 ;  /* 0x0000002f0d0d7211 */ /* 0x000fe200008f0eff */
[----:B------:R-:W-:Y:S02]  /*0640*/  IMAD R19, R16, R49, RZ ;  /* 0x0000003110137224 */ /* 0x000fe400078e02ff */
[----:B------:R0:W5:Y:S01]  /*0650*/  LDG.E.U8 R7, desc[UR34][R6.64] ;  /* 0x0000002206077981 */ /* 0x000162000c1e1100 */
[C---:B------:R-:W-:Y:S02]  /*0660*/  LEA.HI R17, R69.reuse, 0x4c, RZ, 0x1a ;  /* 0x0000004c45117811 */ /* 0x040fe400078fd0ff */
[----:B------:R-:W-:Y:S01]  /*0670*/  LEA.HI R18, R69, 0x5c, RZ, 0x1a ;  /* 0x0000005c45127811 */ /* 0x000fe200078fd0ff */
[----:B------:R-:W-:Y:S01]  /*0680*/  IMAD R20, R49, 0x4, R20 ;  /* 0x0000000431147824 */ /* 0x000fe200078e0214 */
[----:B------:R-:W5:Y:S01]  /*0690*/  LDG.E.U8 R9, desc[UR34][R8.64] ;  /* 0x0000002208097981 */ /* 0x000f62000c1e1100 */
[----:B----4-:R-:W-:Y:S01]  /*06a0*/  IADD3 R2, P0, PT, R4, R45, RZ ;  /* 0x0000002d04027210 */ /* 0x010fe20007f1e0ff */
[----:B0-----:R-:W-:-:S03]  /*06b0*/  IMAD R6, R0, R49, RZ ;  /* 0x0000003100067224 */ /* 0x001fc600078e02ff */
[----:B------:R-:W-:Y:S01]  /*06c0*/  LEA.HI.X.SX32 R3, R4, R47, 0x1, P0 ;  /* 0x0000002f04037211 */ /* 0x000fe200000f0eff */
[----:B------:R0:W5:Y:S01]  /*06d0*/  LDG.E.U8 R0, desc[UR34][R10.64] ;  /* 0x000000220a007981 */ /* 0x000162000c1e1100 */
[----:B------:R-:W-:Y:S01]  /*06e0*/  IMAD R21, R17, R49, RZ ;  /* 0x0000003111157224 */ /* 0x000fe200078e02ff */
[CC--:B------:R-:W-:Y:S02]  /*06f0*/  IADD3 R16, P0, PT, R19.reuse, R45.reuse, RZ ;  /* 0x0000002d13107210 */ /* 0x0c0fe40007f1e0ff */
[C---:B------:R-:W-:Y:S01]  /*0700*/  IADD3 R14, P1, PT, R6.reuse, R45, RZ ;  /* 0x0000002d060e7210 */ /* 0x040fe20007f3e0ff */
[----:B------:R4:W5:Y:S01]  /*0710*/  LDG.E.U8 R4, desc[UR34][R12.64] ;  /* 0x000000220c047981 */ /* 0x000962000c1e1100 */
[-C--:B------:R-:W-:Y:S02]  /*0720*/  LEA.HI.X.SX32 R17, R19, R47.reuse, 0x1, P0 ;  /* 0x0000002f13117211 */ /* 0x080fe400000f0eff */
[----:B------:R-:W-:Y:S02]  /*0730*/  LEA.HI.X.SX32 R15, R6, R47, 0x1, P1 ;  /* 0x0000002f060f7211 */ /* 0x000fe400008f0eff */
[C---:B0-----:R-:W-:Y:S01]  /*0740*/  LEA.HI R10, R69.reuse, 0x6c, RZ, 0x1a ;  /* 0x0000006c450a7811 */ /* 0x041fe200078fd0ff */
[----:B------:R0:W5:Y:S01]  /*0750*/  LDG.E.U8 R6, desc[UR34][R2.64] ;  /* 0x0000002202067981 */ /* 0x000162000c1e1100 */
[----:B------:R-:W-:Y:S01]  /*0760*/  LEA.HI R11, R69, 0x7c, RZ, 0x1a ;  /* 0x0000007c450b7811 */ /* 0x000fe200078fd0ff */
[----:B----4-:R-:W-:Y:S01]  /*0770*/  IMAD R12, R18, R49, RZ ;  /* 0x00000031120c7224 */ /* 0x010fe200078e02ff */
[CC--:B------:R-:W-:Y:S01]  /*0780*/  IADD3 R18, P1, PT, R21.reuse, R45.reuse, RZ ;  /* 0x0000002d15127210 */ /* 0x0c0fe20007f3e0ff */
[----:B------:R4:W5:Y:S03]  /*0790*/  LDG.E.U8 R8, desc[UR34][R14.64] ;  /* 0x000000220e087981 */ /* 0x000966000c1e1100 */
[----:B------:R-:W-:Y:S01]  /*07a0*/  IADD3 R22, P0, PT, R12, R45, RZ ;  /* 0x0000002d0c167210 */ /* 0x000fe20007f1e0ff */
[----:B0-----:R-:W-:Y:S01]  /*07b0*/  IMAD R2, R10, R49, RZ ;  /* 0x000000310a027224 */ /* 0x001fe200078e02ff */
[----:B------:R-:W-:Y:S01]  /*07c0*/  LEA.HI.X.SX32 R19, R21, R47, 0x1, P1 ;  /* 0x0000002f15137211 */ /* 0x000fe200008f0eff */
[----:B------:R-:W-:Y:S01]  /*07d0*/  IMAD R3, R11, R49, RZ ;  /* 0x000000310b037224 */ /* 0x000fe200078e02ff */
[----:B------:R-:W-:Y:S01]  /*07e0*/  LEA.HI.X.SX32 R23, R12, R47, 0x1, P0 ;  /* 0x0000002f0c177211 */ /* 0x000fe200000f0eff */
[----:B------:R0:W5:Y:S01]  /*07f0*/  LDG.E.U8 R10, desc[UR34][R16.64] ;  /* 0x00000022100a7981 */ /* 0x000162000c1e1100 */
[----:B------:R-:W-:-:S02]  /*0800*/  IADD3 R26, P1, PT, R2, R45, RZ ;  /* 0x0000002d021a7210 */ /* 0x000fc40007f3e0ff */
[----:B------:R-:W-:Y:S01]  /*0810*/  IADD3 R28, P0, PT, R3, R45, RZ ;  /* 0x0000002d031c7210 */ /* 0x000fe20007f1e0ff */
[----:B----4-:R-:W-:Y:S01]  /*0820*/  IMAD R15, R49, 0x4, R20 ;  /* 0x00000004310f7824 */ /* 0x010fe200078e0214 */
[-C--:B------:R-:W-:Y:S01]  /*0830*/  LEA.HI.X.SX32 R27, R2, R47.reuse, 0x1, P1 ;  /* 0x0000002f021b7211 */ /* 0x080fe200008f0eff */
[----:B------:R4:W5:Y:S01]  /*0840*/  LDG.E.U8 R11, desc[UR34][R18.64] ;  /* 0x00000022120b7981 */ /* 0x000962000c1e1100 */
[----:B------:R-:W-:Y:S02]  /*0850*/  LEA.HI.X.SX32 R29, R3, R47, 0x1, P0 ;  /* 0x0000002f031d7211 */ /* 0x000fe400000f0eff */
[C---:B------:R-:W-:Y:S01]  /*0860*/  IADD3 R2, P0, PT, R20.reuse, R45, RZ ;  /* 0x0000002d14027210 */ /* 0x040fe20007f1e0ff */
[----:B0-----:R-:W-:Y:S01]  /*0870*/  IMAD R16, R49, 0x8, R15 ;  /* 0x0000000831107824 */ /* 0x001fe200078e020f */
[----:B------:R0:W5:Y:S02]  /*0880*/  LDG.E.U8 R12, desc[UR34][R22.64] ;  /* 0x00000022160c7981 */ /* 0x000164000c1e1100 */
[----:B------:R-:W-:-:S02]  /*0890*/  LEA.HI.X.SX32 R3, R20, R47, 0x1, P0 ;  /* 0x0000002f14037211 */ /* 0x000fc400000f0eff */
[C---:B------:R-:W-:Y:S01]  /*08a0*/  IADD3 R20, P0, PT, R15.reuse, R45, RZ ;  /* 0x0000002d0f147210 */ /* 0x040fe20007f1e0ff */
[----:B------:R1:W5:Y:S03]  /*08b0*/  LDG.E.U8 R13, desc[UR34][R26.64] ;  /* 0x000000221a0d7981 */ /* 0x000366000c1e1100 */
[----:B------:R-:W-:Y:S01]  /*08c0*/  LEA.HI.X.SX32 R21, R15, R47, 0x1, P0 ;  /* 0x0000002f0f157211 */ /* 0x000fe200000f0eff */
[----:B------:R-:W5:Y:S01]  /*08d0*/  LDG.E.U8 R14, desc[UR34][R28.64] ;  /* 0x000000221c0e7981 */ /* 0x000f62000c1e1100 */
[C---:B----4-:R-:W-:Y:S01]  /*08e0*/  IADD3 R18, P0, PT, R16.reuse, R45, RZ ;  /* 0x0000002d10127210 */ /* 0x050fe20007f1e0ff */
[C---:B0-----:R-:W-:Y:S02]  /*08f0*/  IMAD R22, R49.reuse, 0x4, R16 ;  /* 0x0000000431167824 */ /* 0x041fe400078e0210 */
[----:B------:R0:W5:Y:S01]  /*0900*/  LDG.E.U8 R15, desc[UR34][R2.64] ;  /* 0x00000022020f7981 */ /* 0x000162000c1e1100 */
[----:B------:R-:W-:Y:S01]  /*0910*/  LEA.HI.X.SX32 R19, R16, R47, 0x1, P0 ;  /* 0x0000002f10137211 */ /* 0x000fe200000f0eff */
[C---:B------:R-:W-:Y:S01]  /*0920*/  IMAD R16, R49.reuse, 0x4, R22 ;  /* 0x0000000431107824 */ /* 0x040fe200078e0216 */
[C---:B------:R-:W-:Y:S01]  /*0930*/  IADD3 R24, P0, PT, R22.reuse, R45, RZ ;  /* 0x0000002d16187210 */ /* 0x040fe20007f1e0ff */
[----:B------:R4:W5:Y:S03]  /*0940*/  LDG.E.U8 R17, desc[UR34][R20.64] ;  /* 0x0000002214117981 */ /* 0x000966000c1e1100 */
[----:B------:R-:W-:Y:S01]  /*0950*/  LEA.HI.X.SX32 R25, R22, R47, 0x1, P0 ;  /* 0x0000002f16197211 */ /* 0x000fe200000f0eff */
[C---:B------:R-:W-:Y:S01]  /*0960*/  IMAD R22, R49.reuse, 0x8, R16 ;  /* 0x0000000831167824 */ /* 0x040fe200078e0210 */
[C---:B-1----:R-:W-:Y:S01]  /*0970*/  IADD3 R26, P0, PT, R16.reuse, R45, RZ ;  /* 0x0000002d101a7210 */ /* 0x042fe20007f1e0ff */
[----:B------:R-:W5:Y:S02]  /*0980*/  LDG.E.U8 R19, desc[UR34][R18.64] ;  /* 0x0000002212137981 */ /* 0x000f64000c1e1100 */
[----:B------:R-:W-:Y:S01]  /*0990*/  IMAD R23, R49, 0x4, R22 ;  /* 0x0000000431177824 */ /* 0x000fe200078e0216 */
[----:B------:R-:W-:-:S02]  /*09a0*/  LEA.HI.X.SX32 R27, R16, R47, 0x1, P0 ;  /* 0x0000002f101b7211 */ /* 0x000fc400000f0eff */
[CC--:B0-----:R-:W-:Y:S01]  /*09b0*/  IADD3 R2, P0, PT, R22.reuse, R45.reuse, RZ ;  /* 0x0000002d16027210 */ /* 0x0c1fe20007f1e0ff */
[----:B------:R-:W-:Y:S01]  /*09c0*/  IMAD R31, R49, 0x4, R23 ;  /* 0x00000004311f7824 */ /* 0x000fe200078e0217 */
[----:B------:R0:W5:Y:S01]  /*09d0*/  LDG.E.U8 R16, desc[UR34][R24.64] ;  /* 0x0000002218107981 */ /* 0x000162000c1e1100 */
[----:B------:R-:W-:Y:S02]  /*09e0*/  IADD3 R28, P1, PT, R23, R45, RZ ;  /* 0x0000002d171c7210 */ /* 0x000fe40007f3e0ff */
[----:B------:R-:W-:Y:S01]  /*09f0*/  LEA.HI.X.SX32 R3, R22, R47, 0x1, P0 ;  /* 0x0000002f16037211 */ /* 0x000fe200000f0eff */
[----:B----4-:R-:W-:Y:S01]  /*0a00*/  IMAD R20, R49, 0x8, R31 ;  /* 0x0000000831147824 */ /* 0x010fe200078e021f */
[----:B------:R-:W-:Y:S01]  /*0a10*/  IADD3 R30, P0, PT, R31, R45, RZ ;  /* 0x0000002d1f1e7210 */ /* 0x000fe20007f1e0ff */
[----:B------:R-:W5:Y:S01]  /*0a20*/  LDG.E.U8 R21, desc[UR34][R26.64] ;  /* 0x000000221a157981 */ /* 0x000f62000c1e1100 */
[-C--:B------:R-:W-:Y:S02]  /*0a30*/  LEA.HI.X.SX32 R29, R23, R47.reuse, 0x1, P1 ;  /* 0x0000002f171d7211 */ /* 0x080fe400008f0eff */
[----:B------:R-:W-:Y:S01]  /*0a40*/  LEA.HI.X.SX32 R31, R31, R47, 0x1, P0 ;  /* 0x0000002f1f1f7211 */ /* 0x000fe200000f0eff */
[C---:B------:R-:W-:Y:S01]  /*0a50*/  IMAD R22, R49.reuse, 0x4, R20 ;  /* 0x0000000431167824 */ /* 0x040fe200078e0214 */
[C---:B------:R-:W-:Y:S01]  /*0a60*/  IADD3 R32, P0, PT, R20.reuse, R45, RZ ;  /* 0x0000002d14207210 */ /* 0x040fe20007f1e0ff */
[----:B------:R1:W5:Y:S03]  /*0a70*/  LDG.E.U8 R23, desc[UR34][R2.64] ;  /* 0x0000002202177981 */ /* 0x000366000c1e1100 */
[----:B------:R-:W-:Y:S01]  /*0a80*/  LEA.HI.X.SX32 R33, R20, R47, 0x1, P0 ;  /* 0x0000002f14217211 */ /* 0x000fe200000f0eff */
[C---:B------:R-:W-:Y:S01]  /*0a90*/  IMAD R20, R49.reuse, 0x4, R22 ;  /* 0x0000000431147824 */ /* 0x040fe200078e0216 */
[C---:B------:R-:W-:Y:S01]  /*0aa0*/  IADD3 R34, P0, PT, R22.reuse, R45, RZ ;  /* 0x0000002d16227210 */ /* 0x040fe20007f1e0ff */
[----:B------:R-:W5:Y:S02]  /*0ab0*/  LDG.E.U8 R18, desc[UR34][R28.64] ;  /* 0x000000221c127981 */ /* 0x000f64000c1e1100 */
[C---:B0-----:R-:W-:Y:S01]  /*0ac0*/  IMAD R24, R49.reuse, 0x8, R20 ;  /* 0x0000000831187824 */ /* 0x041fe200078e0214 */
[----:B------:R-:W-:Y:S01]  /*0ad0*/  LEA.HI.X.SX32 R35, R22, R47, 0x1, P0 ;  /* 0x0000002f16237211 */ /* 0x000fe200000f0eff */
[----:B------:R-:W5:Y:S01]  /*0ae0*/  LDG.E.U8 R25, desc[UR34][R30.64] ;  /* 0x000000221e197981 */ /* 0x000f62000c1e1100 */
[-C--:B------:R-:W-:Y:S01]  /*0af0*/  IADD3 R36, P1, PT, R20, R45.reuse, RZ ;  /* 0x0000002d14247210 */ /* 0x080fe20007f3e0ff */
[----:B------:R-:W-:Y:S01]  /*0b00*/  IMAD R22, R49, 0x4, R24 ;  /* 0x0000000431167824 */ /* 0x000fe200078e0218 */
[----:B-1----:R-:W-:Y:S01]  /*0b10*/  IADD3 R2, P0, PT, R24, R45, RZ ;  /* 0x0000002d18027210 */ /* 0x002fe20007f1e0ff */
[----:B------:R-:W5:Y:S01]  /*0b20*/  LDG.E.U8 R27, desc[UR34][R32.64] ;  /* 0x00000022201b7981 */ /* 0x000f62000c1e1100 */
[----:B------:R-:W-:-:S02]  /*0b30*/  LEA.HI.X.SX32 R37, R20, R47, 0x1, P1 ;  /* 0x0000002f14257211 */ /* 0x000fc400008f0eff */
[----:B------:R-:W-:Y:S01]  /*0b40*/  LEA.HI.X.SX32 R3, R24, R47, 0x1, P0 ;  /* 0x0000002f18037211 */ /* 0x000fe200000f0eff */
[C---:B------:R-:W-:Y:S01]  /*0b50*/  IMAD R24, R49.reuse, 0x4, R22 ;  /* 0x0000000431187824 */ /* 0x040fe200078e0216 */
[C---:B------:R-:W-:Y:S01]  /*0b60*/  IADD3 R38, P0, PT, R22.reuse, R45, RZ ;  /* 0x0000002d16267210 */ /* 0x040fe20007f1e0ff */
[----:B------:R0:W5:Y:S03]  /*0b70*/  LDG.E.U8 R20, desc[UR34][R34.64] ;  /* 0x0000002222147981 */ /* 0x000166000c1e1100 */
[----:B------:R-:W-:Y:S01]  /*0b80*/  LEA.HI.X.SX32 R39, R22, R47, 0x1, P0 ;  /* 0x0000002f16277211 */ /* 0x000fe200000f0eff */
[C---:B------:R-:W-:Y:S01]  /*0b90*/  IMAD R26, R49.reuse, 0x8, R24 ;  /* 0x00000008311a7824 */ /* 0x040fe200078e0218 */
[C---:B------:R-:W-:Y:S01]  /*0ba0*/  IADD3 R40, P0, PT, R24.reuse, R45, RZ ;  /* 0x0000002d18287210 */ /* 0x040fe20007f1e0ff */
[----:B------:R1:W5:Y:S03]  /*0bb0*/  LDG.E.U8 R31, desc[UR34][R2.64] ;  /* 0x00000022021f7981 */ /* 0x000366000c1e1100 */
[----:B------:R-:W-:Y:S01]  /*0bc0*/  LEA.HI.X.SX32 R41, R24, R47, 0x1, P0 ;  /* 0x0000002f18297211 */ /* 0x000fe200000f0eff */
[C---:B------:R-:W-:Y:S01]  /*0bd0*/  IMAD R24, R49.reuse, 0x4, R26 ;  /* 0x0000000431187824 */ /* 0x040fe200078e021a */
[C---:B0-----:R-:W-:Y:S01]  /*0be0*/  IADD3 R34, P0, PT, R26.reuse, R45, RZ ;  /* 0x0000002d1a227210 */ /* 0x041fe20007f1e0ff */
[----:B------:R0:W5:Y:S02]  /*0bf0*/  LDG.E.U8 R29, desc[UR34][R36.64] ;  /* 0x00000022241d7981 */ /* 0x000164000c1e1100 */
[C---:B------:R-:W-:Y:S01]  /*0c00*/  IMAD R28, R49.reuse, 0x4, R24 ;  /* 0x00000004311c7824 */ /* 0x040fe200078e0218 */
[----:B------:R-:W-:Y:S01]  /*0c10*/  LEA.HI.X.SX32 R35, R26, R47, 0x1, P0 ;  /* 0x0000002f1a237211 */ /* 0x000fe200000f0eff */
[----:B------:R4:W5:Y:S02]  /*0c20*/  LDG.E.U8 R22, desc[UR34][R38.64] ;  /* 0x0000002226167981 */ /* 0x000964000c1e1100 */
[C---:B------:R-:W-:Y:S01]  /*0c30*/  IMAD R26, R49.reuse, 0x8, R28 ;  /* 0x00000008311a7824 */ /* 0x040fe200078e021c */
[C---:B-1----:R-:W-:Y:S01]  /*0c40*/  IADD3 R2, P0, PT, R28.reuse, R45, RZ ;  /* 0x0000002d1c027210 */ /* 0x042fe20007f1e0ff */
[----:B------:R1:W5:Y:S02]  /*0c50*/  LDG.E.U8 R33, desc[UR34][R40.64] ;  /* 0x0000002228217981 */ /* 0x000364000c1e1100 */
[C---:B------:R-:W-:Y:S01]  /*0c60*/  IMAD R30, R49.reuse, 0x4, R26 ;  /* 0x00000004311e7824 */ /* 0x040fe200078e021a */
[----:B0-----:R-:W-:Y:S01]  /*0c70*/  SHF.R.U32.HI R36, RZ, 0x7, R69 ;  /* 0x00000007ff247819 */ /* 0x001fe20000011645 */
[----:B------:R0:W5:Y:S01]  /*0c80*/  LDG.E.U8 R35, desc[UR34][R34.64] ;  /* 0x0000002222237981 */ /* 0x000162000c1e1100 */
[----:B------:R-:W-:Y:S01]  /*0c90*/  LEA.HI.X.SX32 R3, R28, R47, 0x1, P0 ;  /* 0x0000002f1c037211 */ /* 0x000fe200000f0eff */
[----:B------:R-:W-:Y:S01]  /*0ca0*/  IMAD R28, R49, 0x4, R30 ;  /* 0x00000004311c7824 */ /* 0x000fe200078e021e */
[----:B----4-:R-:W-:-:S02]  /*0cb0*/  IADD3 R38, P0, PT, R26, R45, RZ ;  /* 0x0000002d1a267210 */ /* 0x010fc40007f1e0ff */
[----:B------:R-:W-:Y:S01]  /*0cc0*/  SGXT.U32 R36, R36, 0x1 ;  /* 0x000000012424781a */ /* 0x000fe20000000000 */
[----:B------:R-:W5:Y:S01]  /*0cd0*/  LDG.E.U8 R37, desc[UR34][R2.64] ;  /* 0x0000002202257981 */ /* 0x000f62000c1e1100 */
[----:B------:R-:W-:Y:S02]  /*0ce0*/  IADD3 R42, P1, PT, R24, R45, RZ ;  /* 0x0000002d182a7210 */ /* 0x000fe40007f3e0ff */
[----:B------:R-:W-:Y:S01]  /*0cf0*/  LEA.HI.X.SX32 R39, R26, R47, 0x1, P0 ;  /* 0x0000002f1a277211 */ /* 0x000fe200000f0eff */
[----:B------:R-:W-:Y:S01]  /*0d00*/  IMAD R26, R36, R153, RZ ;  /* 0x00000099241a7224 */ /* 0x000fe200078e02ff */
[----:B-1----:R-:W-:Y:S02]  /*0d10*/  IADD3 R40, P0, PT, R28, R45, RZ ;  /* 0x0000002d1c287210 */ /* 0x002fe40007f1e0ff */
[----:B------:R-:W-:Y:S02]  /*0d20*/  LEA.HI.X.SX32 R43, R24, R47, 0x1, P1 ;  /* 0x0000002f182b7211 */ /* 0x000fe400008f0eff */
[----:B------:R-:W-:-:S02]  /*0d30*/  IADD3 R44, P1, PT, R30, R45, RZ ;  /* 0x0000002d1e2c7210 */ /* 0x000fc40007f3e0ff */
[-C--:B------:R-:W-:Y:S01]  /*0d40*/  LEA.HI.X.SX32 R41, R28, R47.reuse, 0x1, P0 ;  /* 0x0000002f1c297211 */ /* 0x080fe200000f0eff */
[C---:B------:R-:W-:Y:S01]  /*0d50*/  IMAD R28, R153.reuse, 0x2, R26 ;  /* 0x00000002991c7824 */ /* 0x040fe200078e021a */
[----:B------:R-:W-:Y:S01]  /*0d60*/  LEA.HI.X.SX32 R45, R30, R47, 0x1, P1 ;  /* 0x0000002f1e2d7211 */ /* 0x000fe200008f0eff */
[----:B------:R-:W5:Y:S02]  /*0d70*/  LDG.E.U8 R24, desc[UR34][R42.64] ;  /* 0x000000222a187981 */ /* 0x000f64000c1e1100 */
[C---:B------:R-:W-:Y:S02]  /*0d80*/  IMAD R30, R153.reuse, 0x2, R28 ;  /* 0x00000002991e7824 */ /* 0x040fe400078e021c */
[----:B------:R1:W5:Y:S02]  /*0d90*/  LDG.E.U8 R47, desc[UR34][R38.64] ;  /* 0x00000022262f7981 */ /* 0x000364000c1e1100 */
[C---:B------:R-:W-:Y:S02]  /*0da0*/  IMAD R32, R153.reuse, 0x2, R30 ;  /* 0x0000000299207824 */ /* 0x040fe400078e021e */
[----:B------:R4:W5:Y:S02]  /*0db0*/  LDG.E.U8 R41, desc[UR34][R40.64] ;  /* 0x0000002228297981 */ /* 0x000964000c1e1100 */
[----:B0-----:R-:W-:-:S02]  /*0dc0*/  IMAD R34, R153, 0x2, R32 ;  /* 0x0000000299227824 */ /* 0x001fc400078e0220 */
[----:B------:R0:W5:Y:S02]  /*0dd0*/  LDG.E.U8 R45, desc[UR34][R44.64] ;  /* 0x000000222c2d7981 */ /* 0x000164000c1e1100 */
[----:B-1----:R-:W-:-:S04]  /*0de0*/  IMAD R38, R153, 0x2, R34 ;  /* 0x0000000299267824 */ /* 0x002fc800078e0222 */
[----:B------:R-:W-:-:S04]  /*0df0*/  IMAD R42, R153, 0x2, R38 ;  /* 0x00000002992a7824 */ /* 0x000fc800078e0226 */
[----:B----4-:R-:W-:-:S04]  /*0e00*/  IMAD R40, R153, 0x2, R42 ;  /* 0x0000000299287824 */ /* 0x010fc800078e022a */
[----:B0-----:R-:W-:-:S04]  /*0e10*/  IMAD R44, R153, 0x2, R40 ;  /* 0x00000002992c7824 */ /* 0x001fc800078e0228 */
[----:B------:R-:W-:-:S04]  /*0e20*/  IMAD R46, R153, 0x2, R44 ;  /* 0x00000002992e7824 */ /* 0x000fc800078e022c */
[----:B------:R-:W-:-:S04]  /*0e30*/  IMAD R48, R153, 0x2, R46 ;  /* 0x0000000299307824 */ /* 0x000fc800078e022e */
[----:B------:R-:W-:-:S04]  /*0e40*/  IMAD R50, R153, 0x2, R48 ;  /* 0x0000000299327824 */ /* 0x000fc800078e0230 */
[----:B------:R-:W-:-:S04]  /*0e50*/  IMAD R52, R153, 0x2, R50 ;  /* 0x0000000299347824 */ /* 0x000fc800078e0232 */
[----:B------:R-:W-:-:S04]  /*0e60*/  IMAD R54, R153, 0x2, R52 ;  /* 0x0000000299367824 */ /* 0x000fc800078e0234 */
[----:B------:R-:W-:-:S04]  /*0e70*/  IMAD R56, R153, 0x2, R54 ;  /* 0x0000000299387824 */ /* 0x000fc800078e0236 */
[----:B------:R-:W-:-:S04]  /*0e80*/  IMAD R58, R153, 0x2, R56 ;  /* 0x00000002993a7824 */ /* 0x000fc800078e0238 */
[----:B------:R-:W-:-:S04]  /*0e90*/  IMAD R60, R153, 0x2, R58 ;  /* 0x00000002993c7824 */ /* 0x000fc800078e023a */
[----:B------:R-:W-:Y:S01]  /*0ea0*/  IMAD R62, R153, 0x2, R60 ;  /* 0x00000002993e7824 */ /* 0x000fe200078e023c */
[----:B------:R-:W-:-:S03]  /*0eb0*/  LOP3.LUT R3, R69, 0x7f, RZ, 0xc0, !PT ;  /* 0x0000007f45037812 */ /* 0x000fc600078ec0ff */
[----:B------:R-:W-:Y:S02]  /*0ec0*/  IMAD R64, R153, 0x2, R62 ;  /* 0x0000000299407824 */ /* 0x000fe400078e023e */
[----:B---3--:R-:W-:Y:S02]  /*0ed0*/  IMAD R2, R3, UR4, RZ ;  /* 0x0000000403027c24 */ /* 0x008fe4000f8e02ff */
[C---:B------:R-:W-:Y:S02]  /*0ee0*/  IMAD R66, R153.reuse, 0x2, R64 ;  /* 0x0000000299427824 */ /* 0x040fe400078e0240 */
[----:B------:R-:W-:Y:S01]  /*0ef0*/  IMAD R39, R152, UR15, RZ ;  /* 0x0000000f98277c24 */ /* 0x000fe2000f8e02ff */
[--C-:B------:R-:W-:Y:S01]  /*0f00*/  SHF.R.U32.HI R43, RZ, 0x5, R69.reuse ;  /* 0x00000005ff2b7819 */ /* 0x100fe20000011645 */
[C---:B------:R-:W-:Y:S01]  /*0f10*/  IMAD R68, R153.reuse, 0x2, R66 ;  /* 0x0000000299447824 */ /* 0x040fe200078e0242 */
[----:B------:R-:W-:Y:S02]  /*0f20*/  SHF.R.S32.HI R49, RZ, 0x7, R69 ;  /* 0x00000007ff317819 */ /* 0x000fe40000011445 */
[----:B--2---:R-:W-:Y:S01]  /*0f30*/  IADD3 R173, P0, P1, R2, R70, R39 ;  /* 0x0000004602ad7210 */ /* 0x004fe2000791e027 */
[----:B------:R-:W-:Y:S01]  /*0f40*/  IMAD R70, R153, 0x2, R68 ;  /* 0x0000000299467824 */ /* 0x000fe200078e0244 */
[----:B------:R-:W-:-:S02]  /*0f50*/  R2UR UR8, R43 ;  /* 0x000000002b0872ca */ /* 0x000fc400000e0000 */
[----:B------:R-:W-:Y:S01]  /*0f60*/  SHF.R.S32.HI R43, RZ, 0x1f, R2 ;  /* 0x0000001fff2b7819 */ /* 0x000fe20000011402 */
[----:B------:R-:W-:Y:S01]  /*0f70*/  IMAD R72, R153, 0x2, R70 ;  /* 0x0000000299487824 */ /* 0x000fe200078e0246 */
[----:B------:R-:W-:Y:S02]  /*0f80*/  SGXT R2, R49, 0x1 ;  /* 0x000000013102781a */ /* 0x000fe40000000200 */
[----:B------:R-:W-:Y:S02]  /*0f90*/  SHF.R.S32.HI R74, RZ, 0x1f, R39 ;  /* 0x0000001fff4a7819 */ /* 0x000fe40000011427 */
[----:B------:R-:W-:Y:S01]  /*0fa0*/  LOP3.LUT R39, R2, 0x90, RZ, 0xc0, !PT ;  /* 0x0000009002277812 */ /* 0x000fe200078ec0ff */
[----:B------:R-:W-:Y:S01]  /*0fb0*/  IMAD R2, R153, 0x2, R72 ;  /* 0x0000000299027824 */ /* 0x000fe200078e0248 */
[----:B------:R-:W-:Y:S02]  /*0fc0*/  IADD3.X R43, PT, PT, R43, R71, R74, P0, P1 ;  /* 0x000000472b2b7210 */ /* 0x000fe400007e244a */
[-C--:B------:R-:W-:Y:S01]  /*0fd0*/  IADD3 R130, P0, PT, R26, R173.reuse, RZ ;  /* 0x000000ad1a827210 */ /* 0x080fe20007f1e0ff */
[----:B------:R-:W-:Y:S01]  /*0fe0*/  IMAD R74, R153, 0x2, R2 ;  /* 0x00000002994a7824 */ /* 0x000fe200078e0202 */
[----:B------:R-:W-:-:S02]  /*0ff0*/  IADD3 R116, P1, PT, R28, R173, RZ ;  /* 0x000000ad1c747210 */ /* 0x000fc40007f3e0ff */
[----:B------:R-:W-:Y:S01]  /*1000*/  LEA.HI.X.SX32 R131, R26, R43, 0x1, P0 ;  /* 0x0000002b1a837211 */ /* 0x000fe200000f0eff */
[C---:B------:R-:W-:Y:S01]  /*1010*/  IMAD R26, R153.reuse, 0x2, R74 ;  /* 0x00000002991a7824 */ /* 0x040fe200078e024a */
[----:B------:R-:W-:Y:S02]  /*1020*/  IADD3 R102, P2, PT, R30, R173, RZ ;  /* 0x000000ad1e667210 */ /* 0x000fe40007f5e0ff */
[-C--:B------:R-:W-:Y:S01]  /*1030*/  LEA.HI.X.SX32 R117, R28, R43.reuse, 0x1, P1 ;  /* 0x0000002b1c757211 */ /* 0x080fe200008f0eff */
[C---:B------:R-:W-:Y:S01]  /*1040*/  IMAD R28, R153.reuse, 0x2, R26 ;  /* 0x00000002991c7824 */ /* 0x040fe200078e021a */
[----:B------:R-:W-:Y:S02]  /*1050*/  LEA.HI.X.SX32 R103, R30, R43, 0x1, P2 ;  /* 0x0000002b1e677211 */ /* 0x000fe400010f0eff */
        /* <DEDUP_REMOVED lines=21> */
[----:B------:R-:W-:Y:S02]  /*11b0*/  IADD3 R98, P1, PT, R48, R173, RZ ;  /* 0x000000ad30627210 */ /* 0x000fe40007f3e0ff */
[-C--:B------:R-:W-:Y:S01]  /*11c0*/  LEA.HI.X.SX32 R113, R46, R43.reuse, 0x1, P0 ;  /* 0x0000002b2e717211 */ /* 0x080fe200000f0eff */
[C---:B------:R-:W-:Y:S01]  /*11d0*/  IMAD R46, R153.reuse, 0x2, R44 ;  /* 0x00000002992e7824 */ /* 0x040fe200078e022c */
[----:B------:R-:W-:Y:S02]  /*11e0*/  LEA.HI.X.SX32 R85, R50, R43, 0x1, P2 ;  /* 0x0000002b32557211 */ /* 0x000fe400010f0eff */
[----:B------:R-:W-:Y:S02]  /*11f0*/  IADD3 R96, P2, PT, R56, R173, RZ ;  /* 0x000000ad38607210 */ /* 0x000fe40007f5e0ff */
[----:B------:R-:W-:Y:S01]  /*1200*/  LEA.HI.X.SX32 R99, R48, R43, 0x1, P1 ;  /* 0x0000002b30637211 */ /* 0x000fe200008f0eff */
[----:B------:R-:W-:Y:S01]  /*1210*/  IMAD R48, R153, 0x2, R46 ;  /* 0x0000000299307824 */ /* 0x000fe200078e022e */
[----:B------:R-:W-:-:S02]  /*1220*/  IADD3 R110, P1, PT, R54, R173, RZ ;  /* 0x000000ad366e7210 */ /* 0x000fc40007f3e0ff */
[----:B------:R-:W-:Y:S02]  /*1230*/  LEA.HI.X.SX32 R97, R56, R43, 0x1, P2 ;  /* 0x0000002b38617211 */ /* 0x000fe400010f0eff */
[-C--:B------:R-:W-:Y:S02]  /*1240*/  IADD3 R108, P2, PT, R62, R173.reuse, RZ ;  /* 0x000000ad3e6c7210 */ /* 0x080fe40007f5e0ff */
[----:B------:R-:W-:Y:S01]  /*1250*/  IADD3 R124, P0, PT, R52, R173, RZ ;  /* 0x000000ad347c7210 */ /* 0x000fe20007f1e0ff */
[----:B------:R-:W-:Y:S01]  /*1260*/  IMAD R50, R153, 0x2, R48 ;  /* 0x0000000299327824 */ /* 0x000fe200078e0230 */
[----:B------:R-:W-:Y:S02]  /*1270*/  LEA.HI.X.SX32 R111, R54, R43, 0x1, P1 ;  /* 0x0000002b366f7211 */ /* 0x000fe400008f0eff */
[----:B------:R-:W-:Y:S02]  /*1280*/  IADD3 R122, P1, PT, R60, R173, RZ ;  /* 0x000000ad3c7a7210 */ /* 0x000fe40007f3e0ff */
[----:B------:R-:W-:-:S02]  /*1290*/  LEA.HI.X.SX32 R109, R62, R43, 0x1, P2 ;  /* 0x0000002b3e6d7211 */ /* 0x000fc400010f0eff */
[----:B------:R-:W-:Y:S02]  /*12a0*/  LEA.HI.X.SX32 R125, R52, R43, 0x1, P0 ;  /* 0x0000002b347d7211 */ /* 0x000fe400000f0eff */
[-C--:B------:R-:W-:Y:S01]  /*12b0*/  IADD3 R120, P2, PT, R68, R173.reuse, RZ ;  /* 0x000000ad44787210 */ /* 0x080fe20007f5e0ff */
[C---:B------:R-:W-:Y:S01]  /*12c0*/  IMAD R52, R153.reuse, 0x2, R50 ;  /* 0x0000000299347824 */ /* 0x040fe200078e0232 */
[----:B------:R-:W-:Y:S02]  /*12d0*/  IADD3 R82, P0, PT, R58, R173, RZ ;  /* 0x000000ad3a527210 */ /* 0x000fe40007f1e0ff */
[----:B------:R-:W-:Y:S02]  /*12e0*/  LEA.HI.X.SX32 R123, R60, R43, 0x1, P1 ;  /* 0x0000002b3c7b7211 */ /* 0x000fe400008f0eff */
[----:B------:R-:W-:Y:S02]  /*12f0*/  IADD3 R80, P1, PT, R66, R173, RZ ;  /* 0x000000ad42507210 */ /* 0x000fe40007f3e0ff */
[-C--:B------:R-:W-:Y:S01]  /*1300*/  LEA.HI.X.SX32 R121, R68, R43.reuse, 0x1, P2 ;  /* 0x0000002b44797211 */ /* 0x080fe200010f0eff */
[----:B------:R-:W-:Y:S01]  /*1310*/  IMAD R54, R153, 0x2, R52 ;  /* 0x0000000299367824 */ /* 0x000fe200078e0234 */
[----:B------:R-:W-:-:S02]  /*1320*/  LEA.HI.X.SX32 R83, R58, R43, 0x1, P0 ;  /* 0x0000002b3a537211 */ /* 0x000fc400000f0eff */
[-C--:B------:R-:W-:Y:S02]  /*1330*/  IADD3 R78, P2, PT, R2, R173.reuse, RZ ;  /* 0x000000ad024e7210 */ /* 0x080fe40007f5e0ff */
[----:B------:R-:W-:Y:S02]  /*1340*/  IADD3 R94, P0, PT, R64, R173, RZ ;  /* 0x000000ad405e7210 */ /* 0x000fe40007f1e0ff */
[----:B------:R-:W-:Y:S02]  /*1350*/  LEA.HI.X.SX32 R81, R66, R43, 0x1, P1 ;  /* 0x0000002b42517211 */ /* 0x000fe400008f0eff */
[----:B------:R-:W-:Y:S02]  /*1360*/  IADD3 R92, P1, PT, R72, R173, RZ ;  /* 0x000000ad485c7210 */ /* 0x000fe40007f3e0ff */
[-C--:B------:R-:W-:Y:S01]  /*1370*/  LEA.HI.X.SX32 R79, R2, R43.reuse, 0x1, P2 ;  /* 0x0000002b024f7211 */ /* 0x080fe200010f0eff */
[----:B------:R-:W-:Y:S01]  /*1380*/  IMAD R2, R153, 0x2, R54 ;  /* 0x0000000299027824 */ /* 0x000fe200078e0236 */
[----:B------:R-:W-:-:S02]  /*1390*/  LEA.HI.X.SX32 R95, R64, R43, 0x1, P0 ;  /* 0x0000002b405f7211 */ /* 0x000fc400000f0eff */
[----:B------:R-:W-:Y:S02]  /*13a0*/  IADD3 R106, P0, PT, R70, R173, RZ ;  /* 0x000000ad466a7210 */ /* 0x000fe40007f1e0ff */
[----:B------:R-:W-:Y:S01]  /*13b0*/  LEA.HI.X.SX32 R93, R72, R43, 0x1, P1 ;  /* 0x0000002b485d7211 */ /* 0x000fe200008f0eff */
[----:B------:R-:W-:Y:S01]  /*13c0*/  IMAD R56, R153, 0x2, R2 ;  /* 0x0000000299387824 */ /* 0x000fe200078e0202 */
[----:B------:R-:W-:Y:S02]  /*13d0*/  IADD3 R104, P1, PT, R26, R173, RZ ;  /* 0x000000ad1a687210 */ /* 0x000fe40007f3e0ff */
[----:B------:R-:W-:Y:S02]  /*13e0*/  LEA.HI.X.SX32 R107, R70, R43, 0x1, P0 ;  /* 0x0000002b466b7211 */ /* 0x000fe400000f0eff */
[-C--:B------:R-:W-:Y:S02]  /*13f0*/  IADD3 R118, P0, PT, R74, R173.reuse, RZ ;  /* 0x000000ad4a767210 */ /* 0x080fe40007f1e0ff */
[----:B------:R-:W-:-:S02]  /*1400*/  IADD3 R90, P2, PT, R28, R173, RZ ;  /* 0x000000ad1c5a7210 */ /* 0x000fc40007f5e0ff */
[-C--:B------:R-:W-:Y:S01]  /*1410*/  LEA.HI.X.SX32 R105, R26, R43.reuse, 0x1, P1 ;  /* 0x0000002b1a697211 */ /* 0x080fe200008f0eff */
[C---:B------:R-:W-:Y:S01]  /*1420*/  IMAD R26, R153.reuse, 0x2, R56 ;  /* 0x00000002991a7824 */ /* 0x040fe200078e0238 */
[-C--:B------:R-:W-:Y:S02]  /*1430*/  LEA.HI.X.SX32 R119, R74, R43.reuse, 0x1, P0 ;  /* 0x0000002b4a777211 */ /* 0x080fe400000f0eff */
[----:B------:R-:W-:Y:S01]  /*1440*/  LEA.HI.X.SX32 R91, R28, R43, 0x1, P2 ;  /* 0x0000002b1c5b7211 */ /* 0x000fe200010f0eff */
[C---:B------:R-:W-:Y:S01]  /*1450*/  IMAD R28, R153.reuse, 0x2, R26 ;  /* 0x00000002991c7824 */ /* 0x040fe200078e021a */
[-C--:B------:R-:W-:Y:S02]  /*1460*/  IADD3 R76, P0, PT, R30, R173.reuse, RZ ;  /* 0x000000ad1e4c7210 */ /* 0x080fe40007f1e0ff */
[----:B------:R-:W-:Y:S02]  /*1470*/  IADD3 R250, P1, PT, R32, R173, RZ ;  /* 0x000000ad20fa7210 */ /* 0x000fe40007f3e0ff */
[----:B------:R-:W-:Y:S01]  /*1480*/  LEA.HI.X.SX32 R77, R30, R43, 0x1, P0 ;  /* 0x0000002b1e4d7211 */ /* 0x000fe200000f0eff */
[----:B------:R-:W-:Y:S01]  /*1490*/  IMAD R30, R153, 0x2, R28 ;  /* 0x00000002991e7824 */ /* 0x000fe200078e021c */
[----:B------:R-:W-:-:S02]  /*14a0*/  IADD3 R248, P2, PT, R34, R173, RZ ;  /* 0x000000ad22f87210 */ /* 0x000fc40007f5e0ff */
[-C--:B------:R-:W-:Y:S01]  /*14b0*/  LEA.HI.X.SX32 R251, R32, R43.reuse, 0x1, P1 ;  /* 0x0000002b20fb7211 */ /* 0x080fe200008f0eff */
[C---:B------:R-:W-:Y:S01]  /*14c0*/  IMAD R32, R153.reuse, 0x2, R30 ;  /* 0x0000000299207824 */ /* 0x040fe200078e021e */
[----:B------:R-:W-:Y:S02]  /*14d0*/  LEA.HI.X.SX32 R249, R34, R43, 0x1, P2 ;  /* 0x0000002b22f97211 */ /* 0x000fe400010f0eff */
[-C--:B------:R-:W-:Y:S01]  /*14e0*/  IADD3 R244, P0, PT, R38, R173.reuse, RZ ;  /* 0x000000ad26f47210 */ /* 0x080fe20007f1e0ff */
[C---:B------:R-:W-:Y:S01]  /*14f0*/  IMAD R34, R153.reuse, 0x2, R32 ;  /* 0x0000000299227824 */ /* 0x040fe200078e0220 */
[----:B------:R-:W-:Y:S02]  /*1500*/  IADD3 R242, P1, PT, R40, R173, RZ ;  /* 0x000000ad28f27210 */ /* 0x000fe40007f3e0ff */
[----:B------:R-:W-:Y:S01]  /*1510*/  LEA.HI.X.SX32 R245, R38, R43, 0x1, P0 ;  /* 0x0000002b26f57211 */ /* 0x000fe200000f0eff */
[----:B------:R-:W-:Y:S01]  /*1520*/  IMAD R38, R153, 0x2, R34 ;  /* 0x0000000299267824 */ /* 0x000fe200078e0222 */
[----:B------:R-:W-:-:S02]  /*1530*/  IADD3 R240, P2, PT, R42, R173, RZ ;  /* 0x000000ad2af07210 */ /* 0x000fc40007f5e0ff */
[----:B------:R-:W-:Y:S01]  /*1540*/  LEA.HI.X.SX32 R243, R40, R43, 0x1, P1 ;  /* 0x0000002b28f37211 */ /* 0x000fe200008f0eff */
[C---:B------:R-:W-:Y:S01]  /*1550*/  IMAD R40, R153.reuse, 0x2, R38 ;  /* 0x0000000299287824 */ /* 0x040fe200078e0226 */
[----:B------:R-:W-:Y:S02]  /*1560*/  IADD3 R238, P0, PT, R44, R173, RZ ;  /* 0x000000ad2cee7210 */ /* 0x000fe40007f1e0ff */
[----:B------:R-:W-:Y:S01]  /*1570*/  LEA.HI.X.SX32 R241, R42, R43, 0x1, P2 ;  /* 0x0000002b2af17211 */ /* 0x000fe200010f0eff */
[C---:B------:R-:W-:Y:S01]  /*1580*/  IMAD R42, R153.reuse, 0x2, R40 ;  /* 0x00000002992a7824 */ /* 0x040fe200078e0228 */
[----:B------:R-:W-:Y:S02]  /*1590*/  IADD3 R230, P2, PT, R48, R173, RZ ;  /* 0x000000ad30e67210 */ /* 0x000fe40007f5e0ff */
[----:B------:R-:W-:Y:S02]  /*15a0*/  LEA.HI.X.SX32 R239, R44, R43, 0x1, P0 ;  /* 0x0000002b2cef7211 */ /* 0x000fe400000f0eff */
[-C--:B------:R-:W-:Y:S01]  /*15b0*/  IADD3 R228, P0, PT, R50, R173.reuse, RZ ;  /* 0x000000ad32e47210 */ /* 0x080fe20007f1e0ff */
[----:B------:R-:W-:Y:S01]  /*15c0*/  IMAD R44, R153, 0x2, R42 ;  /* 0x00000002992c7824 */ /* 0x000fe200078e022a */
[----:B------:R-:W-:-:S02]  /*15d0*/  IADD3 R236, P1, PT, R46, R173, RZ ;  /* 0x000000ad2eec7210 */ /* 0x000fc40007f3e0ff */
[----:B------:R-:W-:Y:S02]  /*15e0*/  LEA.HI.X.SX32 R231, R48, R43, 0x1, P2 ;  /* 0x0000002b30e77211 */ /* 0x000fe400010f0eff */
[----:B------:R-:W-:Y:S02]  /*15f0*/  IADD3 R224, P2, PT, R54, R173, RZ ;  /* 0x000000ad36e07210 */ /* 0x000fe40007f5e0ff */
[-C--:B------:R-:W-:Y:S02]  /*1600*/  LEA.HI.X.SX32 R229, R50, R43.reuse, 0x1, P0 ;  /* 0x0000002b32e57211 */ /* 0x080fe400000f0eff */
[----:B------:R-:W-:Y:S01]  /*1610*/  LEA.HI.X.SX32 R237, R46, R43, 0x1, P1 ;  /* 0x0000002b2eed7211 */ /* 0x000fe200008f0eff */
[----:B------:R-:W-:Y:S01]  /*1620*/  IMAD R46, R153, 0x2, R44 ;  /* 0x00000002992e7824 */ /* 0x000fe200078e022c */
[-C--:B------:R-:W-:Y:S02]  /*1630*/  IADD3 R222, P0, PT, R2, R173.reuse, RZ ;  /* 0x000000ad02de7210 */ /* 0x080fe40007f1e0ff */
[----:B------:R-:W-:-:S02]  /*1640*/  IADD3 R226, P1, PT, R52, R173, RZ ;  /* 0x000000ad34e27210 */ /* 0x000fc40007f3e0ff */
[----:B------:R-:W-:Y:S02]  /*1650*/  LEA.HI.X.SX32 R225, R54, R43, 0x1, P2 ;  /* 0x0000002b36e17211 */ /* 0x000fe400010f0eff */
        /* <DEDUP_REMOVED lines=9> */
[----:B------:R-:W-:Y:S02]  /*16f0*/  IADD3 R214, P1, PT, R30, R173, RZ ;  /* 0x000000ad1ed67210 */ /* 0x000fe40007f3e0ff */
[----:B------:R-:W-:Y:S01]  /*1700*/  LEA.HI.X.SX32 R217, R28, R43, 0x1, P0 ;  /* 0x0000002b1cd97211 */ /* 0x000fe200000f0eff */
[C---:B------:R-:W-:Y:S01]  /*1710*/  IMAD R28, R153.reuse, 0x2, R26 ;  /* 0x00000002991c7824 */ /* 0x040fe200078e021a */
[----:B------:R0:W-:Y:S01]  /*1720*/  STL.64 [R1+0xe0], R130 ;  /* 0x0000e08201007387 */ /* 0x0001e20000100a00 */
[----:B------:R-:W-:Y:S02]  /*1730*/  IADD3 R212, P2, PT, R32, R173, RZ ;  /* 0x000000ad20d47210 */ /* 0x000fe40007f5e0ff */
[-C--:B------:R-:W-:Y:S01]  /*1740*/  LEA.HI.X.SX32 R215, R30, R43.reuse, 0x1, P1 ;  /* 0x0000002b1ed77211 */ /* 0x080fe200008f0eff */
[----:B------:R0:W-:Y:S01]  /*1750*/  STL.64 [R1+0xd8], R116 ;  /* 0x0000d87401007387 */ /* 0x0001e20000100a00 */
[----:B------:R-:W-:Y:S01]  /*1760*/  IMAD R30, R153, 0x2, R28 ;  /* 0x00000002991e7824 */ /* 0x000fe200078e021c */
[----:B------:R-:W-:-:S02]  /*1770*/  LEA.HI.X.SX32 R213, R32, R43, 0x1, P2 ;  /* 0x0000002b20d57211 */ /* 0x000fc400010f0eff */
[----:B------:R0:W-:Y:S01]  /*1780*/  STL.64 [R1+0xd0], R102 ;  /* 0x0000d06601007387 */ /* 0x0001e20000100a00 */
[-C--:B------:R-:W-:Y:S01]  /*1790*/  IADD3 R210, P0, PT, R34, R173.reuse, RZ ;  /* 0x000000ad22d27210 */ /* 0x080fe20007f1e0ff */
[----:B------:R-:W-:Y:S02]  /*17a0*/  IMAD R32, R153, 0x2, R30 ;  /* 0x0000000299207824 */ /* 0x000fe400078e021e */
[----:B------:R0:W-:Y:S04]  /*17b0*/  STL.64 [R1+0xc8], R88 ;  /* 0x0000c85801007387 */ /* 0x0001e80000100a00 */
[----:B------:R0:W-:Y:S01]  /*17c0*/  STL.64 [R1+0xc0], R128 ;  /* 0x0000c08001007387 */ /* 0x0001e20000100a00 */
[----:B------:R-:W-:-:S03]  /*17d0*/  IADD3 R208, P1, PT, R38, R173, RZ ;  /* 0x000000ad26d07210 */ /* 0x000fc60007f3e0ff */
[----:B------:R0:W-:Y:S01]  /*17e0*/  STL.64 [R1+0xb8], R114 ;  /* 0x0000b87201007387 */ /* 0x0001e20000100a00 */
[----:B------:R-:W-:-:S03]  /*17f0*/  LEA.HI.X.SX32 R211, R34, R43, 0x1, P0 ;  /* 0x0000002b22d37211 */ /* 0x000fc600000f0eff */
[----:B------:R0:W-:Y:S01]  /*1800*/  STL.64 [R1+0xb0], R100 ;  /* 0x0000b06401007387 */ /* 0x0001e20000100a00 */
[----:B------:R-:W-:-:S03]  /*1810*/  IMAD R34, R153, 0x2, R32 ;  /* 0x0000000299227824 */ /* 0x000fc600078e0220 */
[----:B------:R0:W-:Y:S01]  /*1820*/  STL.64 [R1+0xa0], R126 ;  /* 0x0000a07e01007387 */ /* 0x0001e20000100a00 */
[----:B------:R-:W-:-:S03]  /*1830*/  IADD3 R204, P0, PT, R42, R173, RZ ;  /* 0x000000ad2acc7210 */ /* 0x000fc60007f1e0ff */
        /* <DEDUP_REMOVED lines=9> */
[----:B------:R-:W-:-:S03]  /*18d0*/  LEA.HI.X.SX32 R205, R42, R43, 0x1, P0 ;  /* 0x0000002b2acd7211 */ /* 0x000fc600000f0eff */
[----:B------:R0:W-:Y:S01]  /*18e0*/  STL.64 [R1+0x78], R110 ;  /* 0x0000786e01007387 */ /* 0x0001e20000100a00 */
[----:B------:R-:W-:-:S03]  /*18f0*/  LEA.HI.X.SX32 R207, R40, R43, 0x1, P2 ;  /* 0x0000002b28cf7211 */ /* 0x000fc600010f0eff */
[----:B------:R0:W-:Y:S01]  /*1900*/  STL.64 [R1+0x70], R96 ;  /* 0x0000706001007387 */ /* 0x0001e20000100a00 */
[-C--:B------:R-:W-:Y:S01]  /*1910*/  IADD3 R198, P0, PT, R2, R173.reuse, RZ ;  /* 0x000000ad02c67210 */ /* 0x080fe20007f1e0ff */
[----:B------:R-:W-:Y:S02]  /*1920*/  IMAD R40, R153, 0x2, R38 ;  /* 0x0000000299287824 */ /* 0x000fe400078e0226 */
[----:B------:R0:W-:Y:S01]  /*1930*/  STL.64 [R1+0x68], R82 ;  /* 0x0000685201007387 */ /* 0x0001e20000100a00 */
[----:B------:R-:W-:-:S03]  /*1940*/  IADD3 R200, P2, PT, R46, R173, RZ ;  /* 0x000000ad2ec87210 */ /* 0x000fc60007f5e0ff */
[----:B------:R0:W-:Y:S01]  /*1950*/  STL.64 [R1+0x60], R122 ;  /* 0x0000607a01007387 */ /* 0x0001e20000100a00 */
[----:B------:R-:W-:-:S03]  /*1960*/  LEA.HI.X.SX32 R203, R44, R43, 0x1, P1 ;  /* 0x0000002b2ccb7211 */ /* 0x000fc600008f0eff */
[----:B------:R0:W-:Y:S01]  /*1970*/  STL.64 [R1+0x58], R108 ;  /* 0x0000586c01007387 */ /* 0x0001e20000100a00 */
[----:B------:R-:W-:-:S03]  /*1980*/  IADD3 R196, P1, PT, R26, R173, RZ ;  /* 0x000000ad1ac47210 */ /* 0x000fc60007f3e0ff */
[----:B------:R0:W-:Y:S01]  /*1990*/  STL.64 [R1+0x50], R94 ;  /* 0x0000505e01007387 */ /* 0x0001e20000100a00 */
[-C--:B------:R-:W-:Y:S01]  /*19a0*/  LEA.HI.X.SX32 R199, R2, R43.reuse, 0x1, P0 ;  /* 0x0000002b02c77211 */ /* 0x080fe200000f0eff */
[----:B------:R-:W-:Y:S02]  /*19b0*/  IMAD R2, R153, 0x2, R40 ;  /* 0x0000000299027824 */ /* 0x000fe400078e0228 */
[----:B------:R0:W-:Y:S01]  /*19c0*/  STL.64 [R1+0x40], R120 ;  /* 0x0000407801007387 */ /* 0x0001e20000100a00 */
[----:B------:R-:W-:-:S03]  /*19d0*/  LEA.HI.X.SX32 R201, R46, R43, 0x1, P2 ;  /* 0x0000002b2ec97211 */ /* 0x000fc600010f0eff */
[----:B------:R0:W-:Y:S01]  /*19e0*/  STL.64 [R1+0x48], R80 ;  /* 0x0000485001007387 */ /* 0x0001e20000100a00 */
[----:B------:R-:W-:-:S03]  /*19f0*/  IADD3 R194, P2, PT, R28, R173, RZ ;  /* 0x000000ad1cc27210 */ /* 0x000fc60007f5e0ff */
[----:B------:R0:W-:Y:S01]  /*1a00*/  STL.64 [R1+0x38], R106 ;  /* 0x0000386a01007387 */ /* 0x0001e20000100a00 */
[----:B------:R-:W-:-:S03]  /*1a10*/  LEA.HI.X.SX32 R197, R26, R43, 0x1, P1 ;  /* 0x0000002b1ac57211 */ /* 0x000fc600008f0eff */
[----:B------:R0:W-:Y:S01]  /*1a20*/  STL.64 [R1+0x30], R92 ;  /* 0x0000305c01007387 */ /* 0x0001e20000100a00 */
[----:B------:R-:W-:-:S03]  /*1a30*/  IMAD R26, R153, 0x2, R2 ;  /* 0x00000002991a7824 */ /* 0x000fc600078e0202 */
[----:B------:R0:W-:Y:S01]  /*1a40*/  STL.64 [R1+0x20], R78 ;  /* 0x0000204e01007387 */ /* 0x0001e20000100a00 */
[----:B------:R-:W-:-:S03]  /*1a50*/  LEA.HI.X.SX32 R195, R28, R43, 0x1, P2 ;  /* 0x0000002b1cc37211 */ /* 0x000fc600010f0eff */
[----:B------:R0:W-:Y:S01]  /*1a60*/  STL.64 [R1+0x18], R118 ;  /* 0x0000187601007387 */ /* 0x0001e20000100a00 */
[----:B------:R-:W-:-:S03]  /*1a70*/  IADD3 R186, P2, PT, R34, R173, RZ ;  /* 0x000000ad22ba7210 */ /* 0x000fc60007f5e0ff */
[----:B------:R0:W-:Y:S01]  /*1a80*/  STL.64 [R1+0x10], R104 ;  /* 0x0000106801007387 */ /* 0x0001e20000100a00 */
[----:B------:R-:W-:-:S03]  /*1a90*/  IADD3 R192, P0, PT, R30, R173, RZ ;  /* 0x000000ad1ec07210 */ /* 0x000fc60007f1e0ff */
[----:B------:R0:W-:Y:S01]  /*1aa0*/  STL.64 [R1+0x8], R90 ;  /* 0x0000085a01007387 */ /* 0x0001e20000100a00 */
[----:B------:R-:W-:-:S03]  /*1ab0*/  IMAD R28, R153, 0x2, R26 ;  /* 0x00000002991c7824 */ /* 0x000fc600078e021a */
[----:B------:R0:W-:Y:S01]  /*1ac0*/  STL.64 [R1], R76 ;  /* 0x0000004c01007387 */ /* 0x0001e20000100a00 */
[-C--:B------:R-:W-:Y:S02]  /*1ad0*/  LEA.HI.X.SX32 R187, R34, R43.reuse, 0x1, P2 ;  /* 0x0000002b22bb7211 */ /* 0x080fe400010f0eff */
[----:B------:R-:W-:Y:S01]  /*1ae0*/  LEA.HI.X.SX32 R193, R30, R43, 0x1, P0 ;  /* 0x0000002b1ec17211 */ /* 0x000fe200000f0eff */
[C---:B------:R-:W-:Y:S01]  /*1af0*/  IMAD R30, R153.reuse, 0x2, R28 ;  /* 0x00000002991e7824 */ /* 0x040fe200078e021c */
[-C--:B------:R-:W-:Y:S02]  /*1b00*/  IADD3 R180, P2, PT, R2, R173.reuse, RZ ;  /* 0x000000ad02b47210 */ /* 0x080fe40007f5e0ff */
[----:B------:R-:W-:Y:S02]  /*1b10*/  IADD3 R190, P1, PT, R32, R173, RZ ;  /* 0x000000ad20be7210 */ /* 0x000fe40007f3e0ff */
[-C--:B------:R-:W-:Y:S01]  /*1b20*/  LEA.HI.X.SX32 R181, R2, R43.reuse, 0x1, P2 ;  /* 0x0000002b02b57211 */ /* 0x080fe200010f0eff */
[----:B------:R-:W-:Y:S01]  /*1b30*/  IMAD R2, R153, 0x2, R30 ;  /* 0x0000000299027824 */ /* 0x000fe200078e021e */
[----:B------:R-:W-:-:S02]  /*1b40*/  LEA.HI.X.SX32 R191, R32, R43, 0x1, P1 ;  /* 0x0000002b20bf7211 */ /* 0x000fc400008f0eff */
[----:B------:R-:W-:Y:S02]  /*1b50*/  R2UR UR9, R51 ;  /* 0x00000000330972ca */ /* 0x000fe400000e0000 */
[-C--:B------:R-:W-:Y:S02]  /*1b60*/  IADD3 R184, P0, PT, R38, R173.reuse, RZ ;  /* 0x000000ad26b87210 */ /* 0x080fe40007f1e0ff */
[----:B------:R-:W-:Y:S02]  /*1b70*/  IADD3 R182, P1, PT, R40, R173, RZ ;  /* 0x000000ad28b67210 */ /* 0x000fe40007f3e0ff */
[-C--:B------:R-:W-:Y:S02]  /*1b80*/  LEA.HI.X.SX32 R185, R38, R43.reuse, 0x1, P0 ;  /* 0x0000002b26b97211 */ /* 0x080fe400000f0eff */
[----:B------:R-:W-:Y:S02]  /*1b90*/  LEA.HI.X.SX32 R183, R40, R43, 0x1, P1 ;  /* 0x0000002b28b77211 */ /* 0x000fe400008f0eff */
[----:B------:R-:W-:-:S02]  /*1ba0*/  IADD3 R172, P3, PT, R2, R173, RZ ;  /* 0x000000ad02ac7210 */ /* 0x000fc40007f7e0ff */
[-C--:B------:R-:W-:Y:S02]  /*1bb0*/  IADD3 R178, P0, PT, R26, R173.reuse, RZ ;  /* 0x000000ad1ab27210 */ /* 0x080fe40007f1e0ff */
[-C--:B------:R-:W-:Y:S02]  /*1bc0*/  IADD3 R176, P1, PT, R28, R173.reuse, RZ ;  /* 0x000000ad1cb07210 */ /* 0x080fe40007f3e0ff */
[----:B------:R-:W-:Y:S02]  /*1bd0*/  IADD3 R174, P2, PT, R30, R173, RZ ;  /* 0x000000ad1eae7210 */ /* 0x000fe40007f5e0ff */
[-C--:B------:R-:W-:Y:S02]  /*1be0*/  LEA.HI.X.SX32 R173, R2, R43.reuse, 0x1, P3 ;  /* 0x0000002b02ad7211 */ /* 0x080fe400018f0eff */
[-C--:B------:R-:W-:Y:S02]  /*1bf0*/  LEA.HI.X.SX32 R179, R26, R43.reuse, 0x1, P0 ;  /* 0x0000002b1ab37211 */ /* 0x080fe400000f0eff */
[----:B------:R-:W-:-:S02]  /*1c00*/  LEA.HI.X.SX32 R177, R28, R43, 0x1, P1 ;  /* 0x0000002b1cb17211 */ /* 0x000fc400008f0eff */
[----:B------:R-:W-:Y:S02]  /*1c10*/  LEA.HI.X.SX32 R175, R30, R43, 0x1, P2 ;  /* 0x0000002b1eaf7211 */ /* 0x000fe400010f0eff */
[----:B------:R-:W-:Y:S01]  /*1c20*/  LOP3.LUT R2, R39, 0x7f, R69, 0x78, !PT ;  /* 0x0000007f27027812 */ /* 0x000fe200078e7845 */
[----:B0-----:R-:W-:Y:S06]  /*1c30*/  BRA.U UP0, `(.L_x_5) ;  /* 0x0000000100187547 */ /* 0x001fec000b800000 */
[----:B------:R-:W-:Y:S01]  /*1c40*/  ELECT P0, URZ, PT ;  /* 0x0000000000ff782f */ /* 0x000fe20003800000 */
[----:B------:R-:W-:Y:S01]  /*1c50*/  IMAD.MOV.U32 R26, RZ, RZ, 0x1 ;  /* 0x00000001ff1a7424 */ /* 0x000fe200078e00ff */
[----:B------:R-:W-:Y:S01]  /*1c60*/  UMOV UR4, 0x40 ;  /* 0x0000004000047882 */ /* 0x000fe20000000000 */
[----:B------:R-:W-:Y:S01]  /*1c70*/  UVIRTCOUNT.DEALLOC.SMPOOL 0x80 ;  /* 0x000000800000784c */ /* 0x000fe20000000000 */
[----:B------:R-:W-:-:S09]  /*1c80*/  ULEA UR4, UR6, UR4, 0x18 ;  /* 0x0000000406047291 */ /* 0x000fd2000f8ec0ff */
[----:B------:R0:W-:Y:S03]  /*1c90*/  @P0 STS.U8 [UR4], R26 ;  /* 0x0000001aff000988 */ /* 0x0001e60008000004 */
.L_x_5:
[----:B------:R-:W-:Y:S01]  /*1ca0*/  USHF.L.U32 UR5, UR8, 0x4, URZ ;  /* 0x0000000408057899 */ /* 0x000fe200080006ff */
[----:B------:R-:W-:Y:S01]  /*1cb0*/  LOP3.LUT R70, R2, 0x20, RZ, 0x3c, !PT ;  /* 0x0000002002467812 */ /* 0x000fe200078e3cff */
[----:B------:R-:W-:Y:S01]  /*1cc0*/  USHF.L.U32 UR4, UR8, 0x15, URZ ;  /* 0x0000001508047899 */ /* 0x000fe200080006ff */
[----:B-----5:R1:W-:Y:S01]  /*1cd0*/  STS.U8 [R2+UR14+0xc000], R5 ;  /* 0x00c0000502007988 */ /* 0x0203e2000800000e */
[----:B------:R-:W-:Y:S01]  /*1ce0*/  ULOP3.LUT UR5, UR5, 0x40, URZ, 0xc0, !UPT ;  /* 0x0000004005057892 */ /* 0x000fe2000f8ec0ff */
[----:B------:R-:W-:Y:S01]  /*1cf0*/  LOP3.LUT P1, RZ, R69, 0xff, RZ, 0xc0, !PT ;  /* 0x000000ff45ff7812 */ /* 0x000fe2000782c0ff */
[----:B------:R-:W-:Y:S01]  /*1d00*/  UMOV UR6, 0x1 ;  /* 0x0000000100067882 */ /* 0x000fe20000000000 */
[----:B------:R2:W-:Y:S01]  /*1d10*/  STS.U8 [R2+UR14+0xc200], R7 ;  /* 0x00c2000702007988 */ /* 0x0005e2000800000e */
[----:B------:R-:W-:Y:S02]  /*1d20*/  ULOP3.LUT UR4, UR5, 0x600000, UR4, 0xf8, !UPT ;  /* 0x0060000005047892 */ /* 0x000fe4000f8ef804 */
[----:B------:R-:W-:-:S02]  /*1d30*/  UIADD3 UR18, UPT, UPT, UR14, 0x10000, URZ ;  /* 0x000100000e127890 */ /* 0x000fc4000fffe0ff */
[----:B------:R-:W-:Y:S01]  /*1d40*/  STS.U8 [R2+UR14+0xc400], R9 ;  /* 0x00c4000902007988 */ /* 0x000fe2000800000e */
[----:B------:R-:W-:Y:S01]  /*1d50*/  UIADD3 UR16, UPT, UPT, UR9, UR4, URZ ;  /* 0x0000000409107290 */ /* 0x000fe2000fffe0ff */
[----:B-1----:R-:W-:Y:S01]  /*1d60*/  PRMT R5, RZ, 0x7610, R5 ;  /* 0x00007610ff057816 */ /* 0x002fe20000000005 */
[----:B------:R-:W-:Y:S01]  /*1d70*/  UIADD3 UR56, UPT, UPT, UR19, 0x40, URZ ;  /* 0x0000004013387890 */ /* 0x000fe2000fffe0ff */
[----:B------:R-:W-:Y:S04]  /*1d80*/  STS.U8 [R2+UR14+0xc600], R17 ;  /* 0x00c6001102007988 */ /* 0x000fe8000800000e */
[----:B------:R-:W-:Y:S01]  /*1d90*/  STS.U8 [R2+UR14+0xc800], R19 ;  /* 0x00c8001302007988 */ /* 0x000fe2000800000e */
[----:B------:R-:W-:Y:S01]  /*1da0*/  VOTEU.ALL UP1, P1 ;  /* 0x0000000000ff7886 */ /* 0x000fe20000820000 */
[----:B------:R-:W-:Y:S01]  /*1db0*/  VOTEU.ALL UP2, P1 ;  /* 0x0000000000ff7886 */ /* 0x000fe20000840000 */
[----:B------:R-:W-:Y:S01]  /*1dc0*/  ISETP.LT.AND P2, PT, RZ, UR56, PT ;  /* 0x00000038ff007c0c */ /* 0x000fe2000bf41270 */
[----:B------:R-:W-:Y:S01]  /*1dd0*/  STS.U8 [R2+UR14+0xca00], R21 ;  /* 0x00ca001502007988 */ /* 0x000fe2000800000e */
[----:B--2---:R-:W-:Y:S01]  /*1de0*/  PRMT R7, RZ, 0x7610, R7 ;  /* 0x00007610ff077816 */ /* 0x004fe20000000007 */
[----:B------:R-:W-:-:S04]  /*1df0*/  @!UP1 UIADD3 UR4, UPT, UPT, -UR6, 0x100000, URZ ;  /* 0x0010000006049890 */ /* 0x000fc8000fffe1ff */
[----:B------:R-:W-:Y:S02]  /*1e00*/  @!UP1 USHF.L.U32 UR5, UR4, 0xb, URZ ;  /* 0x0000000b04059899 */ /* 0x000fe400080006ff */
[----:B------:R-:W-:Y:S01]  /*1e10*/  @!UP1 USHF.L.U32 UR4, UR4, 0x1, URZ ;  /* 0x0000000104049899 */ /* 0x000fe200080006ff */
[----:B------:R-:W-:Y:S04]  /*1e20*/  STS.U8 [R2+UR14+0xcc00], R23 ;  /* 0x00cc001702007988 */ /* 0x000fe8000800000e */
        /* <DEDUP_REMOVED lines=18> */
[----:B------:R1:W-:Y:S04]  /*1f50*/  STS.U8 [R70+UR14+0xd300], R11 ;  /* 0x00d3000b46007988 */ /* 0x0003e8000800000e */
[----:B------:R-:W-:Y:S04]  /*1f60*/  STS.U8 [R70+UR14+0xd500], R22 ;  /* 0x00d5001646007988 */ /* 0x000fe8000800000e */
[----:B------:R-:W-:Y:S04]  /*1f70*/  STS.U8 [R70+UR14+0xd700], R12 ;  /* 0x00d7000c46007988 */ /* 0x000fe8000800000e */
[----:B------:R-:W-:Y:S04]  /*1f80*/  STS.U8 [R70+UR14+0xd900], R24 ;  /* 0x00d9001846007988 */ /* 0x000fe8000800000e */
[----:B------:R-:W-:Y:S04]  /*1f90*/  STS.U8 [R70+UR14+0xdb00], R13 ;  /* 0x00db000d46007988 */ /* 0x000fe8000800000e */
[----:B------:R2:W-:Y:S04]  /*1fa0*/  STS.U8 [R70+UR14+0xdd00], R45 ;  /* 0x00dd002d46007988 */ /* 0x0005e8000800000e */
[----:B------:R3:W-:Y:S01]  /*1fb0*/  STS.U8 [R70+UR14+0xdf00], R14 ;  /* 0x00df000e46007988 */ /* 0x0007e2000800000e */
[----:B------:R-:W-:Y:S01]  /*1fc0*/  STTM.16dp32bit_t0_t15.x32 tmem[UR16], RZ ;  /* 0x000000ff000079ed */ /* 0x000fe20008a80010 */
[----:B------:R-:W-:Y:S01]  /*1fd0*/  STTM.16dp32bit_t16_t31.x32 tmem[UR16+0x20], RZ ;  /* 0x000020ff000079ed */ /* 0x000fe20008aa0010 */
[----:B------:R-:W4:Y:S02]  /*1fe0*/  FENCE.VIEW.ASYNC.T ;  /* 0x00000000000073c6 */ /* 0x000f240000000200 */
[----:B----4-:R-:W-:Y:S01]  /*1ff0*/  BAR.SYNC.DEFER_BLOCKING 0x0 ;  /* 0x0000000000007b1d */ /* 0x010fe20000010000 */
[----:B-1----:R-:W-:-:S02]  /*2000*/  PRMT R11, RZ, 0x7610, R11 ;  /* 0x00007610ff0b7816 */ /* 0x002fc4000000000b */
[----:B------:R-:W-:Y:S02]  /*2010*/  PRMT R15, RZ, 0x7610, R15 ;  /* 0x00007610ff0f7816 */ /* 0x000fe4000000000f */
[----:B------:R-:W-:Y:S01]  /*2020*/  PRMT R19, RZ, 0x7610, R19 ;  /* 0x00007610ff137816 */ /* 0x000fe20000000013 */
[----:B------:R-:W1:Y:S02]  /*2030*/  FENCE.VIEW.ASYNC.S ;  /* 0x00000000000073c6 */ /* 0x000e640000000000 */
[----:B-1----:R1:W4:Y:S02]  /*2040*/  @!UP2 SYNCS.EXCH.64 URZ, [UR18], UR4 ;  /* 0x0000000412ffa5b2 */ /* 0x0023240008000100 */
[----:B----4-:R-:W-:Y:S01]  /*2050*/  BAR.SYNC.DEFER_BLOCKING 0x0 ;  /* 0x0000000000007b1d */ /* 0x010fe20000010000 */
[----:B------:R-:W-:Y:S02]  /*2060*/  PRMT R23, RZ, 0x7610, R23 ;  /* 0x00007610ff177816 */ /* 0x000fe40000000017 */
[----:B------:R-:W-:-:S02]  /*2070*/  PRMT R27, RZ, 0x7610, R27 ;  /* 0x00007610ff1b7816 */ /* 0x000fc4000000001b */
[----:B------:R-:W-:Y:S02]  /*2080*/  PRMT R31, RZ, 0x7610, R31 ;  /* 0x00007610ff1f7816 */ /* 0x000fe4000000001f */
[----:B------:R-:W-:Y:S02]  /*2090*/  PRMT R35, RZ, 0x7610, R35 ;  /* 0x00007610ff237816 */ /* 0x000fe40000000023 */
[----:B------:R-:W-:Y:S02]  /*20a0*/  PRMT R41, RZ, 0x7610, R41 ;  /* 0x00007610ff297816 */ /* 0x000fe40000000029 */
[----:B--2---:R-:W-:Y:S02]  /*20b0*/  PRMT R45, RZ, 0x7610, R45 ;  /* 0x00007610ff2d7816 */ /* 0x004fe4000000002d */
[----:B------:R-:W-:Y:S02]  /*20c0*/  PRMT R49, RZ, 0x7610, R49 ;  /* 0x00007610ff317816 */ /* 0x000fe40000000031 */
[----:B------:R-:W-:-:S02]  /*20d0*/  PRMT R53, RZ, 0x7610, R53 ;  /* 0x00007610ff357816 */ /* 0x000fc40000000035 */
[----:B------:R-:W-:Y:S02]  /*20e0*/  PRMT R57, RZ, 0x7610, R57 ;  /* 0x00007610ff397816 */ /* 0x000fe40000000039 */
[----:B------:R-:W-:Y:S02]  /*20f0*/  PRMT R61, RZ, 0x7610, R61 ;  /* 0x00007610ff3d7816 */ /* 0x000fe4000000003d */
[----:B------:R-:W-:Y:S02]  /*2100*/  PRMT R65, RZ, 0x7610, R65 ;  /* 0x00007610ff417816 */ /* 0x000fe40000000041 */
[----:B------:R-:W-:Y:S01]  /*2110*/  PRMT R0, RZ, 0x7610, R0 ;  /* 0x00007610ff007816 */ /* 0x000fe20000000000 */
[----:B------:R-:W2:Y:S01]  /*2120*/  @P2 LDG.E.U8 R5, desc[UR34][R130.64] ;  /* 0x0000002282052981 */ /* 0x000ea2000c1e1100 */
[----:B------:R-:W-:Y:S02]  /*2130*/  PRMT R8, RZ, 0x7610, R8 ;  /* 0x00007610ff087816 */ /* 0x000fe40000000008 */
[----:B------:R-:W-:Y:S01]  /*2140*/  PRMT R12, RZ, 0x7610, R12 ;  /* 0x00007610ff0c7816 */ /* 0x000fe2000000000c */
[----:B------:R-:W4:Y:S01]  /*2150*/  @P2 LDG.E.U8 R7, desc[UR34][R128.64] ;  /* 0x0000002280072981 */ /* 0x000f22000c1e1100 */
[----:B------:R-:W-:-:S02]  /*2160*/  PRMT R16, RZ, 0x7610, R16 ;  /* 0x00007610ff107816 */ /* 0x000fc40000000010 */
[----:B------:R-:W-:Y:S01]  /*2170*/  PRMT R20, RZ, 0x7610, R20 ;  /* 0x00007610ff147816 */ /* 0x000fe20000000014 */
[----:B------:R-:W4:Y:S01]  /*2180*/  @P2 LDG.E.U8 R11, desc[UR34][R126.64] ;  /* 0x000000227e0b2981 */ /* 0x000f22000c1e1100 */
[----:B------:R-:W-:Y:S02]  /*2190*/  PRMT R24, RZ, 0x7610, R24 ;  /* 0x00007610ff187816 */ /* 0x000fe40000000018 */
[----:B------:R-:W-:Y:S01]  /*21a0*/  PRMT R28, RZ, 0x7610, R28 ;  /* 0x00007610ff1c7816 */ /* 0x000fe2000000001c */
[----:B------:R-:W4:Y:S01]  /*21b0*/  @P2 LDG.E.U8 R15, desc[UR34][R124.64] ;  /* 0x000000227c0f2981 */ /* 0x000f22000c1e1100 */
[----:B------:R-:W-:-:S03]  /*21c0*/  PRMT R32, RZ, 0x7610, R32 ;  /* 0x00007610ff207816 */ /* 0x000fc60000000020 */
[----:B------:R-:W4:Y:S01]  /*21d0*/  @P2 LDG.E.U8 R19, desc[UR34][R122.64] ;  /* 0x000000227a132981 */ /* 0x000f22000c1e1100 */
[----:B------:R-:W-:-:S03]  /*21e0*/  PRMT R37, RZ, 0x7610, R37 ;  /* 0x00007610ff257816 */ /* 0x000fc60000000025 */
[----:B------:R-:W4:Y:S04]  /*21f0*/  @P2 LDG.E.U8 R23, desc[UR34][R120.64] ;  /* 0x0000002278172981 */ /* 0x000f28000c1e1100 */
        /* <DEDUP_REMOVED lines=9> */
[----:B------:R-:W4:Y:S01]  /*2290*/  @P2 LDG.E.U8 R65, desc[UR34][R178.64] ;  /* 0x00000022b2412981 */ /* 0x000f22000c1e1100 */
[----:B------:R-:W-:-:S03]  /*22a0*/  PRMT R40, RZ, 0x7610, R40 ;  /* 0x00007610ff287816 */ /* 0x000fc60000000028 */
        /* <DEDUP_REMOVED lines=49> */
[----:B---3--:R-:W-:-:S03]  /*25c0*/  PRMT R14, RZ, 0x7610, R14 ;  /* 0x00007610ff0e7816 */ /* 0x008fc6000000000e */
[----:B------:R-:W3:Y:S01]  /*25d0*/  @P2 LDG.E.U8 R42, desc[UR34][R224.64] ;  /* 0x00000022e02a2981 */ /* 0x000ee2000c1e1100 */
[----:B------:R-:W-:-:S03]  /*25e0*/  PRMT R18, RZ, 0x7610, R18 ;  /* 0x00007610ff127816 */ /* 0x000fc60000000012 */
[----:B------:R-:W3:Y:S01]  /*25f0*/  @P2 LDG.E.U8 R46, desc[UR34][R216.64] ;  /* 0x00000022d82e2981 */ /* 0x000ee2000c1e1100 */
[----:B------:R-:W-:-:S03]  /*2600*/  PRMT R22, RZ, 0x7610, R22 ;  /* 0x00007610ff167816 */ /* 0x000fc60000000016 */
[----:B------:R-:W3:Y:S01]  /*2610*/  @P2 LDG.E.U8 R50, desc[UR34][R208.64] ;  /* 0x00000022d0322981 */ /* 0x000ee2000c1e1100 */
[----:B0-----:R-:W-:-:S03]  /*2620*/  PRMT R26, RZ, 0x7610, R26 ;  /* 0x00007610ff1a7816 */ /* 0x001fc6000000001a */
[----:B------:R-:W3:Y:S01]  /*2630*/  @P2 LDG.E.U8 R54, desc[UR34][R200.64] ;  /* 0x00000022c8362981 */ /* 0x000ee2000c1e1100 */
[----:B------:R-:W-:-:S03]  /*2640*/  PRMT R30, RZ, 0x7610, R30 ;  /* 0x00007610ff1e7816 */ /* 0x000fc6000000001e */
        /* <DEDUP_REMOVED lines=18> */
[----:B------:R-:W3:Y:S04]  /*2770*/  @P2 LDG.E.U8 R30, desc[UR34][R76.64] ;  /* 0x000000224c1e2981 */ /* 0x000ee8000c1e1100 */
        /* <DEDUP_REMOVED lines=8> */
[----:B------:R-:W3:Y:S01]  /*2800*/  @P2 LDG.E.U8 R67, desc[UR34][R172.64] ;  /* 0x00000022ac432981 */ /* 0x000ee2000c1e1100 */
[----:B-1----:R-:W-:-:S04]  /*2810*/  @!UP1 UIADD3 UR4, UPT, UPT, -UR6, 0x100000, URZ ;  /* 0x0010000006049890 */ /* 0x002fc8000fffe1ff */
[----:B------:R-:W-:Y:S02]  /*2820*/  @!UP1 USHF.L.U32 UR5, UR4, 0xb, URZ ;  /* 0x0000000b04059899 */ /* 0x000fe400080006ff */
[----:B------:R-:W-:Y:S01]  /*2830*/  @!UP1 USHF.L.U32 UR4, UR4, 0x1, URZ ;  /* 0x0000000104049899 */ /* 0x000fe200080006ff */
[----:B------:R-:W-:-:S11]  /*2840*/  VOTEU.ALL UP2, P1 ;  /* 0x0000000000ff7886 */ /* 0x000fd60000840000 */
[----:B------:R0:W1:Y:S01]  /*2850*/  @!UP2 SYNCS.EXCH.64 URZ, [UR14+0x10008], UR4 ;  /* 0x010008040effa5b2 */ /* 0x0000620008000100 */
[----:B------:R-:W-:Y:S02]  /*2860*/  LOP3.LUT R68, R69, 0x60, RZ, 0xc0, !PT ;  /* 0x0000006045447812 */ /* 0x000fe400078ec0ff */
[C---:B------:R-:W-:Y:S01]  /*2870*/  LOP3.LUT R69, R2.reuse, 0x40, RZ, 0x3c, !PT ;  /* 0x0000004002457812 */ /* 0x040fe200078e3cff */
[----:B--2---:R-:W-:Y:S04]  /*2880*/  STS.U8 [R2+UR14], R5 ;  /* 0x0000000502007988 */ /* 0x004fe8000800000e */
[----:B----4-:R-:W-:Y:S04]  /*2890*/  STS.U8 [R2+UR14+0x400], R7 ;  /* 0x0004000702007988 */ /* 0x010fe8000800000e */
        /* <DEDUP_REMOVED lines=37> */
[----:B------:R4:W-:Y:S01]  /*2af0*/  STS.U8 [R69+UR14+0x1e00], R33 ;  /* 0x001e002145007988 */ /* 0x0009e2000800000e */
[----:B--2---:R-:W-:-:S03]  /*2b00*/  LOP3.LUT R0, R2, 0x60, RZ, 0x3c, !PT ;  /* 0x0000006002007812 */ /* 0x004fc600078e3cff */
[----:B------:R4:W-:Y:S04]  /*2b10*/  STS.U8 [R69+UR14+0x2200], R38 ;  /* 0x0022002645007988 */ /* 0x0009e8000800000e */
[----:B---3--:R4:W-:Y:S04]  /*2b20*/  STS.U8 [R69+UR14+0x2600], R42 ;  /* 0x0026002a45007988 */ /* 0x0089e8000800000e */
        /* <DEDUP_REMOVED lines=8> */
[----:B0-----:R-:W-:-:S04]  /*2bb0*/  @!UP1 UIADD3 UR4, UPT, UPT, -UR6, 0x100000, URZ ;  /* 0x0010000006049890 */ /* 0x001fc8000fffe1ff */
[----:B------:R-:W-:Y:S02]  /*2bc0*/  @!UP1 USHF.L.U32 UR5, UR4, 0xb, URZ ;  /* 0x0000000b04059899 */ /* 0x000fe400080006ff */
[----:B------:R-:W-:Y:S01]  /*2bd0*/  @!UP1 USHF.L.U32 UR4, UR4, 0x1, URZ ;  /* 0x0000000104049899 */ /* 0x000fe200080006ff */
[----:B------:R4:W-:Y:S01]  /*2be0*/  STS.U8 [R0+UR14+0xb00], R14 ;  /* 0x000b000e00007988 */ /* 0x0009e2000800000e */
[----:B------:R-:W-:-:S03]  /*2bf0*/  ISETP.EQ.U32.AND P3, PT, RZ, UR8, P2 ;  /* 0x00000008ff007c0c */ /* 0x000fc60009762070 */
[----:B------:R4:W-:Y:S04]  /*2c00*/  STS.U8 [R0+UR14+0xf00], R18 ;  /* 0x000f001200007988 */ /* 0x0009e8000800000e */
[----:B------:R4:W-:Y:S04]  /*2c10*/  STS.U8 [R0+UR14+0x1300], R22 ;  /* 0x0013001600007988 */ /* 0x0009e8000800000e */
[----:B------:R4:W-:Y:S04]  /*2c20*/  STS.U8 [R0+UR14+0x1700], R26 ;  /* 0x0017001a00007988 */ /* 0x0009e8000800000e */
[----:B------:R4:W-:Y:S04]  /*2c30*/  STS.U8 [R0+UR14+0x1b00], R30 ;  /* 0x001b001e00007988 */ /* 0x0009e8000800000e */
[----:B------:R4:W-:Y:S04]  /*2c40*/  STS.U8 [R0+UR14+0x1f00], R34 ;  /* 0x001f002200007988 */ /* 0x0009e8000800000e */
[----:B------:R4:W-:Y:S01]  /*2c50*/  STS.U8 [R0+UR14+0x2300], R39 ;  /* 0x0023002700007988 */ /* 0x0009e2000800000e */
[----:B------:R-:W-:-:S03]  /*2c60*/  VOTEU.ALL UP2, P1 ;  /* 0x0000000000ff7886 */ /* 0x000fc60000840000 */
[----:B------:R4:W-:Y:S04]  /*2c70*/  STS.U8 [R0+UR14+0x2700], R43 ;  /* 0x0027002b00007988 */ /* 0x0009e8000800000e */
[----:B------:R4:W-:Y:S04]  /*2c80*/  STS.U8 [R0+UR14+0x2b00], R47 ;  /* 0x002b002f00007988 */ /* 0x0009e8000800000e */
[----:B------:R4:W-:Y:S04]  /*2c90*/  STS.U8 [R0+UR14+0x2f00], R51 ;  /* 0x002f003300007988 */ /* 0x0009e8000800000e */
[----:B------:R4:W-:Y:S04]  /*2ca0*/  STS.U8 [R0+UR14+0x3300], R55 ;  /* 0x0033003700007988 */ /* 0x0009e8000800000e */
[----:B------:R4:W-:Y:S04]  /*2cb0*/  STS.U8 [R0+UR14+0x3700], R59 ;  /* 0x0037003b00007988 */ /* 0x0009e8000800000e */
[----:B------:R4:W-:Y:S01]  /*2cc0*/  STS.U8 [R0+UR14+0x3b00], R63 ;  /* 0x003b003f00007988 */ /* 0x0009e2000800000e */
[----:B------:R-:W-:-:S03]  /*2cd0*/  R2UR UR22, R68 ;  /* 0x00000000441672ca */ /* 0x000fc600000e0000 */
[----:B------:R4:W-:Y:S01]  /*2ce0*/  STS.U8 [R0+UR14+0x3f00], R67 ;  /* 0x003f004300007988 */ /* 0x0009e2000800000e */
[----:B------:R-:W-:Y:S01]  /*2cf0*/  UIADD3 UR7, UPT, UPT, UR14, 0x4000, URZ ;  /* 0x000040000e077890 */ /* 0x000fe2000fffe0ff */
[----:B-1----:R0:W-:Y:S06]  /*2d00*/  MEMBAR.ALL.CTA ;  /* 0x0000000000007992 */ /* 0x0021ec0000008000 */
[----:B0-----:R-:W-:Y:S04]  /*2d10*/  FENCE.VIEW.ASYNC.S ;  /* 0x00000000000073c6 */ /* 0x001fe80000000000 */
[----:B------:R-:W0:Y:S02]  /*2d20*/  FENCE.VIEW.ASYNC.S ;  /* 0x00000000000073c6 */ /* 0x000e240000000000 */
[----:B0-----:R4:W0:Y:S01]  /*2d30*/  @!UP2 SYNCS.EXCH.64 URZ, [UR14+0x4000], UR4 ;  /* 0x004000040effa5b2 */ /* 0x0018220008000100 */
[----:B------:R-:W-:Y:S01]  /*2d40*/  UIADD3 UR17, UPT, UPT, UR9, 0x100000, URZ ;  /* 0x0010000009117890 */ /* 0x000fe2000fffe0ff */
[----:B0-----:R-:W-:Y:S06]  /*2d50*/  BAR.SYNC.DEFER_BLOCKING 0x0 ;  /* 0x0000000000007b1d */ /* 0x001fec0000010000 */
[----:B----4-:R-:W-:Y:S05]  /*2d60*/  @!P3 BRA `(.L_x_6) ;  /* 0x000000000084b947 */ /* 0x010fea0003800000 */
[----:B------:R-:W-:Y:S02]  /*2d70*/  UIADD3 UR4, UPT, UPT, UR14, 0xc000, URZ ;  /* 0x0000c0000e047890 */ /* 0x000fe4000fffe0ff */
[----:B------:R-:W-:Y:S02]  /*2d80*/  USHF.R.U32.HI UR12, URZ, 0x4, UR14 ;  /* 0x00000004ff0c7899 */ /* 0x000fe4000801160e */
[----:B------:R-:W-:Y:S02]  /*2d90*/  USHF.R.U32.HI UR4, URZ, 0x4, UR4 ;  /* 0x00000004ff047899 */ /* 0x000fe40008011604 */
[----:B------:R-:W-:Y:S02]  /*2da0*/  USGXT.U32 UR12, UR12, 0xe ;  /* 0x0000000e0c0c789a */ /* 0x000fe40008000000 */
[----:B------:R-:W-:Y:S02]  /*2db0*/  USGXT.U32 UR10, UR4, 0xe ;  /* 0x0000000e040a789a */ /* 0x000fe40008000000 */
[----:B------:R-:W-:-:S02]  /*2dc0*/  UIADD3 UR30, UP3, UPT, UR12, 0x2, URZ ;  /* 0x000000020c1e7890 */ /* 0x000fc4000ff7e0ff */
[----:B------:R-:W-:Y:S01]  /*2dd0*/  UIADD3 UR32, UP2, UPT, UR10, 0x80, URZ ;  /* 0x000000800a207890 */ /* 0x000fe2000ff5e0ff */
[----:B------:R-:W-:Y:S01]  /*2de0*/  UMOV UR4, URZ ;  /* 0x000000ff00047c82 */ /* 0x000fe20008000000 */
[----:B------:R-:W-:Y:S01]  /*2df0*/  UMOV UR36, 0x0 ;  /* 0x0000000000247882 */ /* 0x000fe20000000000 */
[----:B------:R-:W-:Y:S02]  /*2e00*/  UIADD3.X UR31, UPT, UPT, UR4, 0x40004040, URZ, UP3, !UPT ;  /* 0x40004040041f7890 */ /* 0x000fe40009ffe4ff */
[----:B------:R-:W-:Y:S02]  /*2e10*/  UIADD3.X UR33, UPT, UPT, UR4, -0x7fffbfe0, URZ, UP2, !UPT ;  /* 0x8000402004217890 */ /* 0x000fe400097fe4ff */
[----:B------:R-:W-:Y:S02]  /*2e20*/  UIADD3.64 UR24, UPT, UPT, UR30, 0x2, URZ ;  /* 0x000000021e187897 */ /* 0x000fe4000fffe0ff */
[----:B------:R-:W-:Y:S02]  /*2e30*/  UIADD3.64 UR20, UPT, UPT, UR32, 0x80, URZ ;  /* 0x0000008020147897 */ /* 0x000fe4000fffe0ff */
[----:B------:R-:W-:-:S02]  /*2e40*/  UIADD3.64 UR28, UPT, UPT, UR30, 0x4, URZ ;  /* 0x000000041e1c7897 */ /* 0x000fc4000fffe0ff */
[----:B------:R-:W-:Y:S01]  /*2e50*/  UIADD3.64 UR26, UPT, UPT, UR32, 0x100, URZ ;  /* 0x00000100201a7897 */ /* 0x000fe2000fffe0ff */
[----:B------:R-:W-:Y:S01]  /*2e60*/  UMOV UR37, 0x4208010 ;  /* 0x0420801000257882 */ /* 0x000fe20000000000 */
[----:B------:R-:W-:Y:S01]  /*2e70*/  UMOV UR13, 0x40004040 ;  /* 0x40004040000d7882 */ /* 0x000fe20000000000 */
[----:B------:R-:W-:Y:S01]  /*2e80*/  UMOV UR11, 0x80004020 ;  /* 0x80004020000b7882 */ /* 0x000fe20000000000 */
[----:B------:R-:W-:Y:S01]  /*2e90*/  UMOV UR38, 0x0 ;  /* 0x0000000000267882 */ /* 0x000fe20000000000 */
[----:B------:R-:W-:Y:S01]  /*2ea0*/  UMOV UR39, 0x4208010 ;  /* 0x0420801000277882 */ /* 0x000fe20000000000 */
[----:B------:R-:W-:Y:S01]  /*2eb0*/  UMOV UR40, 0x0 ;  /* 0x0000000000287882 */ /* 0x000fe20000000000 */
[----:B------:R-:W-:Y:S01]  /*2ec0*/  UMOV UR41, 0x4208010 ;  /* 0x0420801000297882 */ /* 0x000fe20000000000 */
[----:B------:R-:W-:Y:S01]  /*2ed0*/  UMOV UR4, UR7 ;  /* 0x0000000700047c82 */ /* 0x000fe20008000000 */
[----:B------:R-:W-:Y:S01]  /*2ee0*/  UMOV UR5, URZ ;  /* 0x000000ff00057c82 */ /* 0x000fe20008000000 */
[----:B------:R0:W-:Y:S01]  /*2ef0*/  UTCQMMA gdesc[UR10], gdesc[UR12], tmem[UR17], tmem[UR36], idesc[UR37], !UPT ;  /* 0x00ff240c0a0075ea */ /* 0x0001e2000f800311 */
[----:B------:R-:W-:Y:S01]  /*2f00*/  UMOV UR42, 0x0 ;  /* 0x00000000002a7882 */ /* 0x000fe20000000000 */
[----:B------:R-:W-:Y:S01]  /*2f10*/  UMOV UR43, 0x4208010 ;  /* 0x04208010002b7882 */ /* 0x000fe20000000000 */
[----:B------:R0:W-:Y:S01]  /*2f20*/  UTCQMMA gdesc[UR32], gdesc[UR30], tmem[UR17], tmem[UR38], idesc[UR39], UPT ;  /* 0x00ff261e200075ea */ /* 0x0001e2000b800311 */
[----:B------:R-:W-:Y:S01]  /*2f30*/  UMOV UR4, UR4 ;  /* 0x0000000400047c82 */ /* 0x000fe20008000000 */
[----:B------:R0:W-:Y:S01]  /*2f40*/  UTCQMMA gdesc[UR20], gdesc[UR24], tmem[UR17], tmem[UR40], idesc[UR41], UPT ;  /* 0x00ff2818140075ea */ /* 0x0001e2000b800311 */
[----:B------:R0:W-:Y:S01]  /*2f50*/  UTCQMMA gdesc[UR26], gdesc[UR28], tmem[UR17], tmem[UR42], idesc[UR43], UPT ;  /* 0x00ff2a1c1a0075ea */ /* 0x0001e2000b800311 */
[----:B------:R0:W-:Y:S01]  /*2f60*/  UTCBAR [UR4], URZ ;  /* 0x000000ff040073e9 */ /* 0x0001e200080000ff */
[----:B------:R-:W-:Y:S01]  /*2f70*/  NOP ;  /* 0x0000000000007918 */ /* 0x000fe20000000000 */
.L_x_6:
[----:B------:R-:W-:Y:S05]  /*2f80*/  @!P2 BRA `(.L_x_7) ;  /* 0x000000000008a947 */ /* 0x000fea0003800000 */
[----:B------:R-:W1:Y:S02]  /*2f90*/  SYNCS.PHASECHK.TRANS64.TRYWAIT P0, [UR14+0x4000], RZ ;  /* 0x004000ffff0075a7 */ /* 0x000e64000800110e */
[----:B-1----:R-:W-:Y:S05]  /*2fa0*/  @!P0 BRA `(.L_x_8) ;  /* 0x000000a000348947 */ /* 0x002fea0003800000 */
.L_x_7:
[----:B------:R-:W1:Y:S01]  /*2fb0*/  S2R R48, SR_TID.X ;  /* 0x0000000000307919 */ /* 0x000e620000002100 */
[----:B0-----:R-:W0:Y:S01]  /*2fc0*/  LDCU UR4, c[0x0][0x3a8] ;  /* 0x00007500ff0477ac */ /* 0x001e220008000800 */
[----:B------:R-:W2:Y:S08]  /*2fd0*/  LDC.64 R120, c[0x0][0x390] ;  /* 0x0000e400ff787b82 */ /* 0x000eb00000000a00 */
[----:B------:R-:W-:Y:S06]  /*2fe0*/  BAR.SYNC.DEFER_BLOCKING 0x0 ;  /* 0x0000000000007b1d */ /* 0x000fec0000010000 */
[----:B------:R-:W3:Y:S02]  /*2ff0*/  LDCU.64 UR20, c[0x0][0x3d0] ;  /* 0x00007a00ff1477ac */ /* 0x000ee40008000a00 */
[----:B------:R-:W4:Y:S01]  /*3000*/  LDC R116, c[0x0][0x3d8] ;  /* 0x0000f600ff747b82 */ /* 0x000f220000000800 */
[----:B------:R-:W-:Y:S01]  /*3010*/  LDTM.16dp32bit_t0_t15.x32 R4, tmem[UR16+0x100000] ;  /* 0x10000010000479ee */ /* 0x000fe20008a80000 */
[----:B------:R-:W0:Y:S01]  /*3020*/  LDTM.16dp32bit_t16_t31.x32 R4, tmem[UR16+0x100020] ;  /* 0x10002010000479ee */ /* 0x000e220008aa0000 */
[----:B------:R-:W-:Y:S04]  /*3030*/  STL [R1+0x1c4], R225 ;  /* 0x0001c4e101007387 */ /* 0x000fe80000100800 */
[----:B------:R-:W-:Y:S01]  /*3040*/  STL [R1+0x1c0], R224 ;  /* 0x0001c0e001007387 */ /* 0x000fe20000100800 */
[----:B------:R-:W2:Y:S03]  /*3050*/  LDC R119, c[0x0][0x3d8] ;  /* 0x0000f600ff777b82 */ /* 0x000ea60000000800 */
[----:B------:R-:W-:Y:S04]  /*3060*/  STL [R1+0x1bc], R223 ;  /* 0x0001bcdf01007387 */ /* 0x000fe80000100800 */
[----:B------:R-:W-:Y:S01]  /*3070*/  STL [R1+0x1b8], R222 ;  /* 0x0001b8de01007387 */ /* 0x000fe20000100800 */
[----:B------:R-:W2:Y:S03]  /*3080*/  @!P1 SYNCS.CCTL.IV [UR14+0x4000] ;  /* 0x00400000ff0099b1 */ /* 0x000ea6000800000e */
[----:B------:R-:W-:Y:S01]  /*3090*/  STL [R1+0x1b4], R221 ;  /* 0x0001b4dd01007387 */ /* 0x000fe20000100800 */
[----:B------:R-:W-:Y:S01]  /*30a0*/  NOP ;  /* 0x0000000000007918 */ /* 0x000fe20000000000 */
[----:B---3--:R-:W-:Y:S01]  /*30b0*/  IMAD R3, R3, UR21, RZ ;  /* 0x0000001503037c24 */ /* 0x008fe2000f8e02ff */
[C---:B-1----:R-:W-:Y:S01]  /*30c0*/  LOP3.LUT R0, R48.reuse, 0x80, RZ, 0xc0, !PT ;  /* 0x0000008030007812 */ /* 0x042fe200078ec0ff */
[C---:B------:R-:W-:Y:S01]  /*30d0*/  IMAD.SHL.U32 R152, R48.reuse, 0x2, RZ ;  /* 0x0000000230987824 */ /* 0x040fe200078e00ff */
[----:B------:R-:W-:Y:S01]  /*30e0*/  LOP3.LUT R40, R48, 0xf, RZ, 0xc0, !PT ;  /* 0x0000000f30287812 */ /* 0x000fe200078ec0ff */
[----:B------:R-:W-:Y:S01]  /*30f0*/  STL [R1+0x1b0], R220 ;  /* 0x0001b0dc01007387 */ /* 0x000fe20000100800 */
[----:B------:R-:W-:Y:S01]  /*3100*/  SHF.R.U32.HI R39, RZ, 0x1, R0 ;  /* 0x00000001ff277819 */ /* 0x000fe20000011600 */
[----:B------:R-:W-:-:S02]  /*3110*/  IMAD.U32 R0, RZ, RZ, UR22 ;  /* 0x00000016ff007e24 */ /* 0x000fc4000f8e00ff */
[----:B0-----:R-:W-:Y:S01]  /*3120*/  FMUL R6, R6, UR4 ;  /* 0x0000000406067c20 */ /* 0x001fe20008400000 */
[----:B------:R-:W-:Y:S01]  /*3130*/  FMUL R42, R8, UR4 ;  /* 0x00000004082a7c20 */ /* 0x000fe20008400000 */
[----:B------:R-:W-:Y:S01]  /*3140*/  LOP3.LUT R152, R39, 0x20, R152, 0xf8, !PT ;  /* 0x0000002027987812 */ /* 0x000fe200078ef898 */
[----:B------:R-:W-:Y:S01]  /*3150*/  FMUL R16, R16, UR4 ;  /* 0x0000000410107c20 */ /* 0x000fe20008400000 */
[----:B------:R-:W-:Y:S01]  /*3160*/  LEA.HI R39, R0, R40, RZ, 0x1f ;  /* 0x0000002800277211 */ /* 0x000fe200078ff8ff */
[----:B------:R-:W-:Y:S01]  /*3170*/  FMUL R40, R7, UR4 ;  /* 0x0000000407287c20 */ /* 0x000fe20008400000 */
[----:B------:R-:W-:Y:S01]  /*3180*/  LOP3.LUT R41, R152, 0x2, RZ, 0xfc, !PT ;  /* 0x0000000298297812 */ /* 0x000fe200078efcff */
[----:B------:R-:W-:Y:S01]  /*3190*/  FMUL R18, R18, UR4 ;  /* 0x0000000412127c20 */ /* 0x000fe20008400000 */
[C---:B------:R-:W-:Y:S01]  /*31a0*/  LOP3.LUT R43, R152.reuse, 0x3, RZ, 0xfc, !PT ;  /* 0x00000003982b7812 */ /* 0x040fe200078efcff */
[----:B------:R-:W-:Y:S01]  /*31b0*/  VIADD R0, R39, UR19 ;  /* 0x0000001327007c36 */ /* 0x000fe20008000000 */
[----:B------:R-:W-:Y:S01]  /*31c0*/  LOP3.LUT R7, R152, 0x7, RZ, 0xfc, !PT ;  /* 0x0000000798077812 */ /* 0x000fe200078efcff */
[----:B------:R-:W-:Y:S01]  /*31d0*/  FMUL R4, R4, UR4 ;  /* 0x0000000404047c20 */ /* 0x000fe20008400000 */
[----:B------:R-:W-:Y:S01]  /*31e0*/  FMUL R23, R23, UR4 ;  /* 0x0000000417177c20 */ /* 0x000fe20008400000 */
[----:B------:R-:W-:Y:S01]  /*31f0*/  STL [R1+0x1ac], R219 ;  /* 0x0001acdb01007387 */ /* 0x000fe20000100800 */
[----:B------:R-:W-:-:S02]  /*3200*/  ISETP.GE.AND P4, PT, R0, R41, PT ;  /* 0x000000290000720c */ /* 0x000fc40003f86270 */
[----:B------:R-:W-:Y:S01]  /*3210*/  LOP3.LUT R41, R152, 0x4, RZ, 0xfc, !PT ;  /* 0x0000000498297812 */ /* 0x000fe200078efcff */
[----:B------:R-:W-:Y:S01]  /*3220*/  STL [R1+0x1a8], R218 ;  /* 0x0001a8da01007387 */ /* 0x000fe20000100800 */
[C---:B------:R-:W-:Y:S02]  /*3230*/  ISETP.GE.AND P6, PT, R0.reuse, R43, PT ;  /* 0x0000002b0000720c */ /* 0x040fe40003fc6270 */
[----:B------:R-:W-:Y:S01]  /*3240*/  ISETP.GE.AND P5, PT, R0, R41, PT ;  /* 0x000000290000720c */ /* 0x000fe20003fa6270 */
[----:B------:R-:W-:Y:S01]  /*3250*/  STL [R1+0x1a4], R217 ;  /* 0x0001a4d901007387 */ /* 0x000fe20000100800 */
[C---:B------:R-:W-:Y:S02]  /*3260*/  LOP3.LUT R43, R152.reuse, 0x5, RZ, 0xfc, !PT ;  /* 0x00000005982b7812 */ /* 0x040fe400078efcff */
[----:B------:R-:W-:Y:S01]  /*3270*/  LOP3.LUT R41, R152, 0x6, RZ, 0xfc, !PT ;  /* 0x0000000698297812 */ /* 0x000fe200078efcff */
[----:B------:R-:W-:Y:S01]  /*3280*/  STL [R1+0x1a0], R216 ;  /* 0x0001a0d801007387 */ /* 0x000fe20000100800 */
[----:B------:R-:W-:Y:S01]  /*3290*/  FSEL R8, R40, -INF , P6 ;  /* 0xff80000028087808 */ /* 0x000fe20003000000 */
[----:B------:R-:W-:Y:S01]  /*32a0*/  FMUL R40, R9, UR4 ;  /* 0x0000000409287c20 */ /* 0x000fe20008400000 */
[----:B------:R-:W-:Y:S01]  /*32b0*/  FSEL R6, R6, -INF , P4 ;  /* 0xff80000006067808 */ /* 0x000fe20002000000 */
[----:B------:R-:W-:Y:S01]  /*32c0*/  STL [R1+0x19c], R215 ;  /* 0x00019cd701007387 */ /* 0x000fe20000100800 */
[----:B------:R-:W-:-:S02]  /*32d0*/  ISETP.GE.AND P0, PT, R0, R43, PT ;  /* 0x0000002b0000720c */ /* 0x000fc40003f06270 */
[C---:B------:R-:W-:Y:S01]  /*32e0*/  ISETP.GE.AND P4, PT, R0.reuse, R41, PT ;  /* 0x000000290000720c */ /* 0x040fe20003f86270 */
[----:B------:R0:W-:Y:S01]  /*32f0*/  STL [R1+0x198], R214 ;  /* 0x000198d601007387 */ /* 0x0001e20000100800 */
[----:B------:R-:W-:Y:S02]  /*3300*/  ISETP.GE.AND P6, PT, R0, R7, PT ;  /* 0x000000070000720c */ /* 0x000fe40003fc6270 */
[----:B------:R-:W-:Y:S01]  /*3310*/  LOP3.LUT R41, R152, 0x8, RZ, 0xfc, !PT ;  /* 0x0000000898297812 */ /* 0x000fe200078efcff */
[----:B------:R1:W-:Y:S01]  /*3320*/  STL [R1+0x194], R213 ;  /* 0x000194d501007387 */ /* 0x0003e20000100800 */
[----:B------:R-:W-:Y:S01]  /*3330*/  FSEL R7, R42, -INF , P5 ;  /* 0xff8000002a077808 */ /* 0x000fe20002800000 */
[----:B------:R-:W-:Y:S01]  /*3340*/  FMUL R42, R10, UR4 ;  /* 0x000000040a2a7c20 */ /* 0x000fe20008400000 */
[----:B------:R-:W-:Y:S01]  /*3350*/  LOP3.LUT R9, R152, 0x9, RZ, 0xfc, !PT ;  /* 0x0000000998097812 */ /* 0x000fe200078efcff */
[----:B------:R3:W-:Y:S01]  /*3360*/  STL [R1+0x190], R212 ;  /* 0x000190d401007387 */ /* 0x0007e20000100800 */
[----:B------:R-:W-:Y:S01]  /*3370*/  FSEL R10, R40, -INF , P0 ;  /* 0xff800000280a7808 */ /* 0x000fe20000000000 */
[----:B------:R-:W-:Y:S01]  /*3380*/  FMUL R40, R11, UR4 ;  /* 0x000000040b287c20 */ /* 0x000fe20008400000 */
[----:B------:R-:W-:Y:S01]  /*3390*/  ISETP.GE.AND P5, PT, R0, R41, PT ;  /* 0x000000290000720c */ /* 0x000fe20003fa6270 */
[----:B0-----:R-:W-:Y:S01]  /*33a0*/  IMAD.SHL.U32 R214, R39, 0x8, RZ ;  /* 0x0000000827d67824 */ /* 0x001fe200078e00ff */
[----:B------:R-:W-:Y:S01]  /*33b0*/  LOP3.LUT R41, R152, 0xa, RZ, 0xfc, !PT ;  /* 0x0000000a98297812 */ /* 0x000fe200078efcff */
[----:B------:R0:W-:Y:S01]  /*33c0*/  STL [R1+0x18c], R211 ;  /* 0x00018cd301007387 */ /* 0x0001e20000100800 */
[----:B------:R-:W-:-:S02]  /*33d0*/  ISETP.GE.AND P0, PT, R0, R9, PT ;  /* 0x000000090000720c */ /* 0x000fc40003f06270 */
[----:B------:R-:W-:Y:S01]  /*33e0*/  FSEL R9, R42, -INF , P4 ;  /* 0xff8000002a097808 */ /* 0x000fe20002000000 */
[----:B------:R-:W-:Y:S01]  /*33f0*/  FMUL R42, R12, UR4 ;  /* 0x000000040c2a7c20 */ /* 0x000fe20008400000 */
[----:B------:R-:W-:Y:S01]  /*3400*/  LOP3.LUT R11, R152, 0xb, RZ, 0xfc, !PT ;  /* 0x0000000b980b7812 */ /* 0x000fe200078efcff */
[----:B------:R-:W-:Y:S01]  /*3410*/  STL [R1+0x188], R210 ;  /* 0x000188d201007387 */ /* 0x000fe20000100800 */
[----:B------:R-:W-:Y:S02]  /*3420*/  ISETP.GE.AND P4, PT, R0, R41, PT ;  /* 0x000000290000720c */ /* 0x000fe40003f86270 */
[----:B------:R-:W-:Y:S01]  /*3430*/  FSEL R12, R40, -INF , P6 ;  /* 0xff800000280c7808 */ /* 0x000fe20003000000 */
[----:B------:R-:W-:Y:S01]  /*3440*/  FMUL R40, R13, UR4 ;  /* 0x000000040d287c20 */ /* 0x000fe20008400000 */
[----:B------:R-:W-:Y:S01]  /*3450*/  LOP3.LUT R41, R152, 0xc, RZ, 0xfc, !PT ;  /* 0x0000000c98297812 */ /* 0x000fe200078efcff */
[----:B------:R-:W-:Y:S01]  /*3460*/  STL [R1+0x184], R209 ;  /* 0x000184d101007387 */ /* 0x000fe20000100800 */
[----:B------:R-:W-:-:S02]  /*3470*/  ISETP.GE.AND P6, PT, R0, R11, PT ;  /* 0x0000000b0000720c */ /* 0x000fc40003fc6270 */
[----:B------:R-:W-:Y:S01]  /*3480*/  FSEL R11, R42, -INF , P5 ;  /* 0xff8000002a0b7808 */ /* 0x000fe20002800000 */
[----:B------:R-:W-:Y:S01]  /*3490*/  FMUL R42, R14, UR4 ;  /* 0x000000040e2a7c20 */ /* 0x000fe20008400000 */
[----:B------:R-:W-:Y:S01]  /*34a0*/  LOP3.LUT R13, R152, 0xd, RZ, 0xfc, !PT ;  /* 0x0000000d980d7812 */ /* 0x000fe200078efcff */
[----:B------:R-:W-:Y:S01]  /*34b0*/  STL [R1+0x180], R208 ;  /* 0x000180d001007387 */ /* 0x000fe20000100800 */
[----:B------:R-:W-:Y:S02]  /*34c0*/  ISETP.GE.AND P5, PT, R0, R41, PT ;  /* 0x000000290000720c */ /* 0x000fe40003fa6270 */
[----:B------:R-:W-:Y:S01]  /*34d0*/  LOP3.LUT R41, R152, 0xe, RZ, 0xfc, !PT ;  /* 0x0000000e98297812 */ /* 0x000fe200078efcff */
[----:B------:R-:W-:Y:S01]  /*34e0*/  STL [R1+0x17c], R207 ;  /* 0x00017ccf01007387 */ /* 0x000fe20000100800 */
[----:B------:R-:W-:Y:S01]  /*34f0*/  FSEL R14, R40, -INF , P0 ;  /* 0xff800000280e7808 */ /* 0x000fe20000000000 */
[----:B------:R-:W-:Y:S01]  /*3500*/  FMUL R40, R15, UR4 ;  /* 0x000000040f287c20 */ /* 0x000fe20008400000 */
[----:B------:R-:W-:Y:S01]  /*3510*/  ISETP.GE.AND P0, PT, R0, R13, PT ;  /* 0x0000000d0000720c */ /* 0x000fe20003f06270 */
[----:B------:R-:W-:Y:S01]  /*3520*/  STL [R1+0x178], R206 ;  /* 0x000178ce01007387 */ /* 0x000fe20000100800 */
[----:B------:R-:W-:Y:S01]  /*3530*/  FSEL R13, R42, -INF , P4 ;  /* 0xff8000002a0d7808 */ /* 0x000fe20002000000 */
[----:B------:R-:W-:Y:S01]  /*3540*/  FMUL R42, R17, UR4 ;  /* 0x00000004112a7c20 */ /* 0x000fe20008400000 */
[----:B------:R-:W-:Y:S01]  /*3550*/  LOP3.LUT R15, R152, 0xf, RZ, 0xfc, !PT ;  /* 0x0000000f980f7812 */ /* 0x000fe200078efcff */
[----:B------:R-:W-:Y:S01]  /*3560*/  STL [R1+0x174], R205 ;  /* 0x000174cd01007387 */ /* 0x000fe20000100800 */
[----:B------:R-:W-:-:S02]  /*3570*/  ISETP.GE.AND P4, PT, R0, R41, PT ;  /* 0x000000290000720c */ /* 0x000fc40003f86270 */
[----:B------:R-:W-:Y:S01]  /*3580*/  LOP3.LUT R41, R152, 0x10, RZ, 0xfc, !PT ;  /* 0x0000001098297812 */ /* 0x000fe200078efcff */
[----:B------:R-:W-:Y:S01]  /*3590*/  STL [R1+0x170], R204 ;  /* 0x000170cc01007387 */ /* 0x000fe20000100800 */
[----:B------:R-:W-:Y:S02]  /*35a0*/  FSEL R40, R40, -INF , P6 ;  /* 0xff80000028287808 */ /* 0x000fe40003000000 */
[----:B------:R-:W-:Y:S01]  /*35b0*/  ISETP.GE.AND P6, PT, R0, R15, PT ;  /* 0x0000000f0000720c */ /* 0x000fe20003fc6270 */
[----:B------:R-:W-:Y:S01]  /*35c0*/  STL [R1+0x16c], R203 ;  /* 0x00016ccb01007387 */ /* 0x000fe20000100800 */
[----:B------:R-:W-:Y:S01]  /*35d0*/  FSEL R15, R16, -INF , P5 ;  /* 0xff800000100f7808 */ /* 0x000fe20002800000 */
[----:B------:R-:W-:Y:S01]  /*35e0*/  FMUL R16, R19, UR4 ;  /* 0x0000000413107c20 */ /* 0x000fe20008400000 */
[----:B------:R-:W-:Y:S01]  /*35f0*/  ISETP.GE.AND P5, PT, R0, R41, PT ;  /* 0x000000290000720c */ /* 0x000fe20003fa6270 */
[----:B------:R-:W-:Y:S01]  /*3600*/  STL [R1+0x168], R202 ;  /* 0x000168ca01007387 */ /* 0x000fe20000100800 */
[----:B------:R-:W-:-:S02]  /*3610*/  LOP3.LUT R41, R152, 0x12, RZ, 0xfc, !PT ;  /* 0x0000001298297812 */ /* 0x000fc400078efcff */
[----:B------:R-:W-:Y:S01]  /*3620*/  FSEL R19, R18, -INF , P4 ;  /* 0xff80000012137808 */ /* 0x000fe20002000000 */
[----:B------:R-:W-:Y:S01]  /*3630*/  FMUL R18, R20, UR4 ;  /* 0x0000000414127c20 */ /* 0x000fe20008400000 */
        /* <DEDUP_REMOVED lines=9> */
[----:B------:R-:W-:-:S02]  /*36d0*/  FSEL R42, R42, -INF , P0 ;  /* 0xff8000002a2a7808 */ /* 0x000fc40000000000 */
[----:B------:R-:W-:Y:S01]  /*36e0*/  ISETP.GE.AND P5, PT, R0, R41, PT ;  /* 0x000000290000720c */ /* 0x000fe20003fa6270 */
[----:B------:R-:W-:Y:S01]  /*36f0*/  FMUL R41, R22, UR4 ;  /* 0x0000000416297c20 */ /* 0x000fe20008400000 */
[----:B------:R-:W-:Y:S01]  /*3700*/  ISETP.GE.AND P0, PT, R0, R17, PT ;  /* 0x000000110000720c */ /* 0x000fe20003f06270 */
[----:B------:R-:W-:Y:S01]  /*3710*/  STL [R1+0x158], R198 ;  /* 0x000158c601007387 */ /* 0x000fe20000100800 */
[----:B------:R-:W-:Y:S02]  /*3720*/  LOP3.LUT R17, R152, 0x13, RZ, 0xfc, !PT ;  /* 0x0000001398117812 */ /* 0x000fe400078efcff */
[----:B------:R-:W-:Y:S01]  /*3730*/  FSEL R22, R16, -INF , P0 ;  /* 0xff80000010167808 */ /* 0x000fe20000000000 */
[----:B------:R-:W-:Y:S01]  /*3740*/  FMUL R16, R5, UR4 ;  /* 0x0000000405107c20 */ /* 0x000fe20008400000 */
[----:B------:R-:W-:Y:S01]  /*3750*/  FSEL R41, R41, -INF , P4 ;  /* 0xff80000029297808 */ /* 0x000fe20002000000 */
[----:B------:R-:W-:Y:S01]  /*3760*/  STL [R1+0x154], R197 ;  /* 0x000154c501007387 */ /* 0x000fe20000100800 */
[----:B------:R-:W-:-:S02]  /*3770*/  ISETP.GE.AND P0, PT, R0, R152, PT ;  /* 0x000000980000720c */ /* 0x000fc40003f06270 */
[----:B------:R-:W-:Y:S01]  /*3780*/  ISETP.GT.AND P4, PT, R0, R152, PT ;  /* 0x000000980000720c */ /* 0x000fe20003f84270 */
[----:B------:R-:W-:Y:S01]  /*3790*/  STL [R1+0x150], R196 ;  /* 0x000150c401007387 */ /* 0x000fe20000100800 */
[----:B------:R-:W-:Y:S02]  /*37a0*/  FSEL R18, R4, -INF , P0 ;  /* 0xff80000004127808 */ /* 0x000fe40000000000 */
[----:B------:R-:W-:Y:S01]  /*37b0*/  FSEL R43, R16, -INF , P4 ;  /* 0xff800000102b7808 */ /* 0x000fe20002000000 */
[----:B------:R-:W-:Y:S01]  /*37c0*/  STL [R1+0x14c], R195 ;  /* 0x00014cc301007387 */ /* 0x000fe20000100800 */
[----:B------:R-:W-:Y:S02]  /*37d0*/  ISETP.GE.AND P6, PT, R0, R17, PT ;  /* 0x000000110000720c */ /* 0x000fe40003fc6270 */
[----:B------:R-:W-:Y:S01]  /*37e0*/  FMNMX3 R4, R18, R43, R6, !PT ;  /* 0x0000002b12047276 */ /* 0x000fe20007800006 */
[----:B------:R-:W-:Y:S01]  /*37f0*/  STL [R1+0x148], R194 ;  /* 0x000148c201007387 */ /* 0x000fe20000100800 */
[----:B------:R-:W-:-:S02]  /*3800*/  LOP3.LUT R17, R152, 0x15, RZ, 0xfc, !PT ;  /* 0x0000001598117812 */ /* 0x000fc400078efcff */
[----:B------:R-:W-:Y:S01]  /*3810*/  FMNMX3 R4, R4, R8, R7, !PT ;  /* 0x0000000804047276 */ /* 0x000fe20007800007 */
[----:B------:R-:W-:Y:S01]  /*3820*/  STL [R1+0x144], R193 ;  /* 0x000144c101007387 */ /* 0x000fe20000100800 */
[----:B------:R-:W-:Y:S02]  /*3830*/  LOP3.LUT R5, R152, 0x16, RZ, 0xfc, !PT ;  /* 0x0000001698057812 */ /* 0x000fe400078efcff */
[----:B------:R-:W-:Y:S01]  /*3840*/  ISETP.GE.AND P0, PT, R0, R17, PT ;  /* 0x000000110000720c */ /* 0x000fe20003f06270 */
[----:B------:R-:W-:Y:S01]  /*3850*/  STL [R1+0x140], R192 ;  /* 0x000140c001007387 */ /* 0x000fe20000100800 */
[----:B------:R-:W-:Y:S02]  /*3860*/  LOP3.LUT R17, R152, 0x17, RZ, 0xfc, !PT ;  /* 0x0000001798117812 */ /* 0x000fe400078efcff */
[----:B------:R-:W-:Y:S01]  /*3870*/  FMNMX3 R4, R4, R10, R9, !PT ;  /* 0x0000000a04047276 */ /* 0x000fe20007800009 */
[----:B------:R-:W-:Y:S01]  /*3880*/  STL [R1+0x13c], R191 ;  /* 0x00013cbf01007387 */ /* 0x000fe20000100800 */
[----:B------:R-:W-:Y:S01]  /*3890*/  ISETP.GE.AND P4, PT, R0, R5, PT ;  /* 0x000000050000720c */ /* 0x000fe20003f86270 */
[----:B------:R-:W-:Y:S01]  /*38a0*/  FMUL R5, R24, UR4 ;  /* 0x0000000418057c20 */ /* 0x000fe20008400000 */
[----:B------:R-:W-:Y:S01]  /*38b0*/  FSEL R44, R23, -INF , P6 ;  /* 0xff800000172c7808 */ /* 0x000fe20003000000 */
[----:B------:R-:W-:Y:S01]  /*38c0*/  FMUL R24, R25, UR4 ;  /* 0x0000000419187c20 */ /* 0x000fe20008400000 */
[----:B------:R-:W-:Y:S01]  /*38d0*/  ISETP.GE.AND P6, PT, R0, R17, PT ;  /* 0x000000110000720c */ /* 0x000fe20003fc6270 */
[----:B------:R-:W-:Y:S01]  /*38e0*/  FMUL R23, R26, UR4 ;  /* 0x000000041a177c20 */ /* 0x000fe20008400000 */
[----:B------:R-:W-:Y:S01]  /*38f0*/  FMNMX3 R4, R4, R12, R11, !PT ;  /* 0x0000000c04047276 */ /* 0x000fe2000780000b */
[----:B------:R-:W-:Y:S01]  /*3900*/  FMUL R26, R27, UR4 ;  /* 0x000000041b1a7c20 */ /* 0x000fe20008400000 */
[----:B------:R-:W-:Y:S01]  /*3910*/  LOP3.LUT R17, R152, 0x18, RZ, 0xfc, !PT ;  /* 0x0000001898117812 */ /* 0x000fe200078efcff */
[----:B------:R-:W-:Y:S01]  /*3920*/  FMUL R25, R28, UR4 ;  /* 0x000000041c197c20 */ /* 0x000fe20008400000 */
[----:B------:R-:W-:Y:S01]  /*3930*/  FSEL R5, R5, -INF , P5 ;  /* 0xff80000005057808 */ /* 0x000fe20002800000 */
[----:B------:R-:W-:Y:S01]  /*3940*/  FMUL R28, R29, UR4 ;  /* 0x000000041d1c7c20 */ /* 0x000fe20008400000 */
[----:B------:R-:W-:Y:S01]  /*3950*/  FMNMX3 R4, R4, R14, R13, !PT ;  /* 0x0000000e04047276 */ /* 0x000fe2000780000d */
[----:B------:R-:W-:Y:S01]  /*3960*/  FMUL R27, R30, UR4 ;  /* 0x000000041e1b7c20 */ /* 0x000fe20008400000 */
[----:B------:R-:W-:Y:S01]  /*3970*/  ISETP.GE.AND P5, PT, R0, R17, PT ;  /* 0x000000110000720c */ /* 0x000fe20003fa6270 */
[----:B------:R-:W-:Y:S01]  /*3980*/  FMUL R30, R31, UR4 ;  /* 0x000000041f1e7c20 */ /* 0x000fe20008400000 */
[----:B------:R-:W-:Y:S01]  /*3990*/  LOP3.LUT R17, R152, 0x19, RZ, 0xfc, !PT ;  /* 0x0000001998117812 */ /* 0x000fe200078efcff */
[----:B------:R-:W-:Y:S01]  /*39a0*/  FMUL R29, R32, UR4 ;  /* 0x00000004201d7c20 */ /* 0x000fe20008400000 */
[----:B------:R-:W-:Y:S01]  /*39b0*/  FMNMX3 R4, R4, R40, R15, !PT ;  /* 0x0000002804047276 */ /* 0x000fe2000780000f */
[----:B------:R-:W-:Y:S01]  /*39c0*/  FMUL R32, R33, UR4 ;  /* 0x0000000421207c20 */ /* 0x000fe20008400000 */
[----:B------:R-:W-:Y:S01]  /*39d0*/  FSEL R24, R24, -INF , P0 ;  /* 0xff80000018187808 */ /* 0x000fe20000000000 */
[----:B------:R-:W-:Y:S01]  /*39e0*/  FMUL R31, R34, UR4 ;  /* 0x00000004221f7c20 */ /* 0x000fe20008400000 */
[----:B------:R-:W-:Y:S01]  /*39f0*/  ISETP.GE.AND P0, PT, R0, R17, PT ;  /* 0x000000110000720c */ /* 0x000fe20003f06270 */
[----:B------:R-:W-:Y:S01]  /*3a00*/  FMUL R34, R35, UR4 ;  /* 0x0000000423227c20 */ /* 0x000fe20008400000 */
[----:B------:R-:W-:Y:S01]  /*3a10*/  LOP3.LUT R17, R152, 0x1a, RZ, 0xfc, !PT ;  /* 0x0000001a98117812 */ /* 0x000fe200078efcff */
[----:B------:R-:W-:Y:S01]  /*3a20*/  UIMAD UR4, UR15, UR20, URZ ;  /* 0x000000140f0472a4 */ /* 0x000fe2000f8e02ff */
[----:B------:R-:W-:Y:S01]  /*3a30*/  FMNMX3 R4, R4, R42, R19, !PT ;  /* 0x0000002a04047276 */ /* 0x000fe20007800013 */
[----:B------:R-:W-:Y:S01]  /*3a40*/  STL [R1+0x138], R190 ;  /* 0x000138be01007387 */ /* 0x000fe20000100800 */
[----:B------:R-:W-:Y:S01]  /*3a50*/  FSEL R23, R23, -INF , P4 ;  /* 0xff80000017177808 */ /* 0x000fe20002000000 */
[----:B------:R-:W-:Y:S01]  /*3a60*/  USHF.R.S32.HI UR5, URZ, 0x1f, UR4 ;  /* 0x0000001fff057899 */ /* 0x000fe20008011404 */
[----:B------:R-:W-:Y:S01]  /*3a70*/  ISETP.GE.AND P4, PT, R0, R17, PT ;  /* 0x000000110000720c */ /* 0x000fe20003f86270 */
[----:B------:R-:W-:Y:S01]  /*3a80*/  STL [R1+0x134], R187 ;  /* 0x000134bb01007387 */ /* 0x000fe20000100800 */
[----:B------:R-:W-:-:S02]  /*3a90*/  LOP3.LUT R17, R152, 0x1b, RZ, 0xfc, !PT ;  /* 0x0000001b98117812 */ /* 0x000fc400078efcff */
[----:B------:R-:W-:Y:S01]  /*3aa0*/  FMNMX3 R4, R4, R20, R21, !PT ;  /* 0x0000001404047276 */ /* 0x000fe20007800015 */
[----:B------:R-:W-:Y:S01]  /*3ab0*/  STL [R1+0x130], R186 ;  /* 0x000130ba01007387 */ /* 0x000fe20000100800 */
[----:B------:R-:W-:Y:S02]  /*3ac0*/  FSEL R26, R26, -INF , P6 ;  /* 0xff8000001a1a7808 */ /* 0x000fe40003000000 */
[----:B------:R-:W-:Y:S01]  /*3ad0*/  ISETP.GE.AND P6, PT, R0, R17, PT ;  /* 0x000000110000720c */ /* 0x000fe20003fc6270 */
[----:B------:R-:W-:Y:S01]  /*3ae0*/  STL [R1+0x12c], R185 ;  /* 0x00012cb901007387 */ /* 0x000fe20000100800 */
[----:B------:R-:W-:Y:S02]  /*3af0*/  FMNMX3 R4, R4, R22, R41, !PT ;  /* 0x0000001604047276 */ /* 0x000fe40007800029 */
[----:B------:R-:W-:Y:S01]  /*3b00*/  LOP3.LUT R17, R152, 0x1c, RZ, 0xfc, !PT ;  /* 0x0000001c98117812 */ /* 0x000fe200078efcff */
[----:B------:R-:W-:Y:S01]  /*3b10*/  STL [R1+0x128], R184 ;  /* 0x000128b801007387 */ /* 0x000fe20000100800 */
[----:B------:R-:W-:-:S02]  /*3b20*/  FSEL R25, R25, -INF , P5 ;  /* 0xff80000019197808 */ /* 0x000fc40002800000 */
[----:B------:R-:W-:Y:S01]  /*3b30*/  FMNMX3 R4, R4, R44, R5, !PT ;  /* 0x0000002c04047276 */ /* 0x000fe20007800005 */
[----:B------:R-:W-:Y:S01]  /*3b40*/  STL [R1+0x124], R183 ;  /* 0x000124b701007387 */ /* 0x000fe20000100800 */
[----:B------:R-:W-:Y:S02]  /*3b50*/  ISETP.GE.AND P5, PT, R0, R17, PT ;  /* 0x000000110000720c */ /* 0x000fe40003fa6270 */
[----:B------:R-:W-:Y:S01]  /*3b60*/  LOP3.LUT R17, R152, 0x1d, RZ, 0xfc, !PT ;  /* 0x0000001d98117812 */ /* 0x000fe200078efcff */
[----:B------:R-:W-:Y:S01]  /*3b70*/  STL [R1+0x120], R182 ;  /* 0x000120b601007387 */ /* 0x000fe20000100800 */
[----:B------:R-:W-:Y:S02]  /*3b80*/  FMNMX3 R4, R4, R24, R23, !PT ;  /* 0x0000001804047276 */ /* 0x000fe40007800017 */
[----:B------:R-:W-:Y:S01]  /*3b90*/  FSEL R28, R28, -INF , P0 ;  /* 0xff8000001c1c7808 */ /* 0x000fe20000000000 */
[----:B------:R-:W-:Y:S01]  /*3ba0*/  STL [R1+0x11c], R181 ;  /* 0x00011cb501007387 */ /* 0x000fe20000100800 */
[----:B------:R-:W-:-:S02]  /*3bb0*/  ISETP.GE.AND P0, PT, R0, R17, PT ;  /* 0x000000110000720c */ /* 0x000fc40003f06270 */
[----:B------:R-:W-:Y:S01]  /*3bc0*/  LOP3.LUT R17, R152, 0x1e, RZ, 0xfc, !PT ;  /* 0x0000001e98117812 */ /* 0x000fe200078efcff */
[----:B------:R-:W-:Y:S01]  /*3bd0*/  STL [R1+0x118], R180 ;  /* 0x000118b401007387 */ /* 0x000fe20000100800 */
[----:B------:R-:W-:Y:S02]  /*3be0*/  FSEL R27, R27, -INF , P4 ;  /* 0xff8000001b1b7808 */ /* 0x000fe40002000000 */
[----:B------:R-:W-:Y:S01]  /*3bf0*/  FMNMX3 R4, R4, R26, R25, !PT ;  /* 0x0000001a04047276 */ /* 0x000fe20007800019 */
[----:B------:R-:W-:Y:S01]  /*3c00*/  STL [R1+0x114], R179 ;  /* 0x000114b301007387 */ /* 0x000fe20000100800 */
[----:B------:R-:W-:Y:S02]  /*3c10*/  ISETP.GE.AND P4, PT, R0, R17, PT ;  /* 0x000000110000720c */ /* 0x000fe40003f86270 */
[----:B------:R-:W-:Y:S01]  /*3c20*/  LOP3.LUT R17, R152, 0x1f, RZ, 0xfc, !PT ;  /* 0x0000001f98117812 */ /* 0x000fe200078efcff */
[----:B------:R-:W-:Y:S01]  /*3c30*/  STL [R1+0x110], R178 ;  /* 0x000110b201007387 */ /* 0x000fe20000100800 */
[----:B------:R-:W-:-:S02]  /*3c40*/  FSEL R30, R30, -INF , P6 ;  /* 0xff8000001e1e7808 */ /* 0x000fc40003000000 */
[----:B------:R-:W-:Y:S01]  /*3c50*/  FSEL R29, R29, -INF , P5 ;  /* 0xff8000001d1d7808 */ /* 0x000fe20002800000 */
[----:B------:R-:W-:Y:S01]  /*3c60*/  STL [R1+0x10c], R177 ;  /* 0x00010cb101007387 */ /* 0x000fe20000100800 */
[----:B------:R-:W-:Y:S02]  /*3c70*/  FMNMX3 R4, R4, R28, R27, !PT ;  /* 0x0000001c04047276 */ /* 0x000fe4000780001b */
[----:B------:R-:W-:Y:S01]  /*3c80*/  ISETP.GE.AND P6, PT, R0, R17, PT ;  /* 0x000000110000720c */ /* 0x000fe20003fc6270 */
[----:B------:R-:W-:Y:S01]  /*3c90*/  STL [R1+0x108], R176 ;  /* 0x000108b001007387 */ /* 0x000fe20000100800 */
[----:B------:R-:W-:Y:S02]  /*3ca0*/  FSEL R32, R32, -INF , P0 ;  /* 0xff80000020207808 */ /* 0x000fe40000000000 */
[----:B------:R-:W-:Y:S01]  /*3cb0*/  FSEL R31, R31, -INF , P4 ;  /* 0xff8000001f1f7808 */ /* 0x000fe20002000000 */
[----:B------:R-:W-:Y:S01]  /*3cc0*/  STL [R1+0x104], R175 ;  /* 0x000104af01007387 */ /* 0x000fe20000100800 */
[----:B------:R-:W-:-:S02]  /*3cd0*/  FMNMX3 R4, R4, R30, R29, !PT ;  /* 0x0000001e04047276 */ /* 0x000fc4000780001d */
[----:B------:R-:W-:Y:S01]  /*3ce0*/  FSEL R34, R34, -INF , P6 ;  /* 0xff80000022227808 */ /* 0x000fe20003000000 */
[----:B------:R-:W-:Y:S01]  /*3cf0*/  STL [R1+0x100], R174 ;  /* 0x000100ae01007387 */ /* 0x000fe20000100800 */
[----:B------:R-:W-:Y:S02]  /*3d00*/  FMNMX3 R17, R4, R32, R31, !PT ;  /* 0x0000002004117276 */ /* 0x000fe4000780001f */
[----:B------:R-:W-:Y:S01]  /*3d10*/  LOP3.LUT R4, R48, 0x1f, RZ, 0xc0, !PT ;  /* 0x0000001f30047812 */ /* 0x000fe200078ec0ff */
[----:B------:R-:W-:Y:S01]  /*3d20*/  STL [R1+0xfc], R173 ;  /* 0x0000fcad01007387 */ /* 0x000fe20000100800 */
[----:B------:R-:W-:Y:S02]  /*3d30*/  FMNMX R17, R34, R17, !PT ;  /* 0x0000001122117209 */ /* 0x000fe40007800000 */
[----:B------:R-:W-:Y:S01]  /*3d40*/  LOP3.LUT R16, R48, 0xff, RZ, 0xc0, !PT ;  /* 0x000000ff30107812 */ /* 0x000fe200078ec0ff */
[----:B------:R-:W-:Y:S01]  /*3d50*/  STL [R1+0xf8], R172 ;  /* 0x0000f8ac01007387 */ /* 0x000fe20000100800 */
[----:B------:R-:W-:-:S02]  /*3d60*/  ISETP.GE.U32.AND P5, PT, R4, 0x10, PT ;  /* 0x000000100400780c */ /* 0x000fc40003fa6070 */
[----:B------:R-:W-:Y:S01]  /*3d70*/  SHF.R.U32.HI R4, RZ, 0x5, R16 ;  /* 0x00000005ff047819 */ /* 0x000fe20000011610 */
[----:B------:R-:W4:Y:S01]  /*3d80*/  SHFL.BFLY PT, R46, R17, 0x10, 0x1f ;  /* 0x0e001f00112e7f89 */ /* 0x000f2200000e0000 */
[----:B------:R-:W-:Y:S02]  /*3d90*/  ISETP.GE.U32.AND P4, PT, R16, 0x80, PT ;  /* 0x000000801000780c */ /* 0x000fe40003f86070 */
[----:B------:R-:W-:Y:S01]  /*3da0*/  LOP3.LUT R47, R214, 0x4, R4, 0xf8, !PT ;  /* 0x00000004d62f7812 */ /* 0x000fe200078ef804 */
[----:B------:R-:W-:Y:S01]  /*3db0*/  STL [R1+0xf4], R153 ;  /* 0x0000f49901007387 */ /* 0x000fe20000100800 */
[----:B------:R-:W-:Y:S02]  /*3dc0*/  LEA R45, R16, UR14, 0x2 ;  /* 0x0000000e102d7c11 */ /* 0x000fe4000f8e10ff */
[----:B--2---:R-:W-:Y:S01]  /*3dd0*/  IADD3 R120, P0, P6, R3, UR4, R120 ;  /* 0x0000000403787c10 */ /* 0x004fe2000fe1e078 */
[----:B------:R-:W-:Y:S01]  /*3de0*/  STL [R1+0xe8], R214 ;  /* 0x0000e8d601007387 */ /* 0x000fe20000100800 */
[----:B------:R-:W-:-:S02]  /*3df0*/  SHF.R.S32.HI R4, RZ, 0x1f, R3 ;  /* 0x0000001fff047819 */ /* 0x000fc40000011403 */
[----:B------:R-:W-:Y:S01]  /*3e00*/  PRMT R246, RZ, 0x7610, R246 ;  /* 0x00007610fff67816 */ /* 0x000fe200000000f6 */
[----:B------:R-:W-:Y:S01]  /*3e10*/  STL [R1+0xec], R47 ;  /* 0x0000ec2f01007387 */ /* 0x000fe20000100800 */
[----:B------:R-:W-:Y:S02]  /*3e20*/  IADD3.X R4, PT, PT, R4, UR5, R121, P0, P6 ;  /* 0x0000000504047c10 */ /* 0x000fe400087ec479 */
[----:B------:R-:W-:Y:S02]  /*3e30*/  LOP3.LUT P0, RZ, R48, 0x1, RZ, 0xc0, !PT ;  /* 0x0000000130ff7812 */ /* 0x000fe4000780c0ff */
[----:B-1----:R-:W-:Y:S02]  /*3e40*/  PRMT R213, RZ, 0x7610, R213 ;  /* 0x00007610ffd57816 */ /* 0x002fe400000000d5 */
[----:B------:R-:W-:Y:S02]  /*3e50*/  ISETP.LT.U32.AND P0, PT, R16, 0x80, !P0 ;  /* 0x000000801000780c */ /* 0x000fe40004701070 */
[----:B---3--:R-:W-:-:S02]  /*3e60*/  PRMT R212, RZ, 0x7610, R212 ;  /* 0x00007610ffd47816 */ /* 0x008fc400000000d4 */
[----:B0-----:R-:W-:Y:S02]  /*3e70*/  PRMT R211, RZ, 0x7610, R211 ;  /* 0x00007610ffd37816 */ /* 0x001fe400000000d3 */
[----:B----4-:R-:W-:Y:S02]  /*3e80*/  FMNMX R46, R17, R46, !PT ;  /* 0x0000002e112e7209 */ /* 0x010fe40007800000 */
[----:B------:R-:W-:Y:S02]  /*3e90*/  PRMT R210, RZ, 0x7610, R210 ;  /* 0x00007610ffd27816 */ /* 0x000fe400000000d2 */
[----:B------:R-:W-:Y:S01]  /*3ea0*/  PRMT R209, RZ, 0x7610, R209 ;  /* 0x00007610ffd17816 */ /* 0x000fe200000000d1 */
[----:B------:R-:W-:Y:S01]  /*3eb0*/  @!P5 STS [R47+UR14], R46 ;  /* 0x0000002e2f00d988 */ /* 0x000fe2000800080e */
[----:B------:R-:W-:Y:S02]  /*3ec0*/  PRMT R208, RZ, 0x7610, R208 ;  /* 0x00007610ffd07816 */ /* 0x000fe400000000d0 */
[----:B------:R-:W-:Y:S01]  /*3ed0*/  PRMT R232, RZ, 0x7610, R232 ;  /* 0x00007610ffe87816 */ /* 0x000fe200000000e8 */
[----:B------:R-:W-:Y:S01]  /*3ee0*/  BAR.SYNC.DEFER_BLOCKING 0x0 ;  /* 0x0000000000007b1d */ /* 0x000fe20000010000 */
[----:B------:R-:W-:-:S02]  /*3ef0*/  PRMT R158, RZ, 0x7610, R158 ;  /* 0x00007610ff9e7816 */ /* 0x000fc4000000009e */
[----:B------:R-:W-:Y:S02]  /*3f00*/  PRMT R154, RZ, 0x7610, R154 ;  /* 0x00007610ff9a7816 */ /* 0x000fe4000000009a */
[----:B------:R-:W-:Y:S01]  /*3f10*/  PRMT R207, RZ, 0x7610, R207 ;  /* 0x00007610ffcf7816 */ /* 0x000fe200000000cf */
[----:B------:R-:W0:Y:S04]  /*3f20*/  @!P4 LDS R38, [R45] ;  /* 0x000000002d26c984 */ /* 0x000e280000000800 */
[----:B0-----:R-:W0:Y:S02]  /*3f30*/  SHFL.BFLY PT, R17, R38, 0x1, 0x1f ;  /* 0x0c201f0026117f89 */ /* 0x001e2400000e0000 */
[----:B0-----:R-:W-:-:S05]  /*3f40*/  FMNMX R17, R38, R17, !PT ;  /* 0x0000001126117209 */ /* 0x001fca0007800000 */
[----:B------:R-:W-:Y:S01]  /*3f50*/  @P0 STS [R45], R17 ;  /* 0x000000112d000388 */ /* 0x000fe20000000800 */
[----:B------:R-:W-:Y:S06]  /*3f60*/  BAR.SYNC.DEFER_BLOCKING 0x0 ;  /* 0x0000000000007b1d */ /* 0x000fec0000010000 */
[----:B------:R-:W0:Y:S02]  /*3f70*/  LDS R3, [R214+UR14] ;  /* 0x0000000ed6037984 */ /* 0x000e240008000800 */
[----:B------:R-:W-:Y:S01]  /*3f80*/  BAR.SYNC.DEFER_BLOCKING 0x0 ;  /* 0x0000000000007b1d */ /* 0x000fe20000010000 */
[----:B0-----:R-:W-:-:S05]  /*3f90*/  FMNMX R3, R3, -INF , !PT ;  /* 0xff80000003037809 */ /* 0x001fca0007800000 */
[--C-:B------:R-:W-:Y:S01]  /*3fa0*/  FADD R18, R18, -R3.reuse ;  /* 0x8000000312127221 */ /* 0x100fe20000000000 */
[--C-:B------:R-:W-:Y:S01]  /*3fb0*/  FADD R43, R43, -R3.reuse ;  /* 0x800000032b2b7221 */ /* 0x100fe20000000000 */
[--C-:B------:R-:W-:Y:S01]  /*3fc0*/  FADD R6, R6, -R3.reuse ;  /* 0x8000000306067221 */ /* 0x100fe20000000000 */
[--C-:B------:R-:W-:Y:S01]  /*3fd0*/  FADD R8, R8, -R3.reuse ;  /* 0x8000000308087221 */ /* 0x100fe20000000000 */
[----:B------:R-:W-:Y:S01]  /*3fe0*/  FMUL R16, R18, 1.4426950216293334961 ;  /* 0x3fb8aa3b12107820 */ /* 0x000fe20000400000 */
[----:B------:R-:W-:Y:S01]  /*3ff0*/  FMUL R43, R43, 1.4426950216293334961 ;  /* 0x3fb8aa3b2b2b7820 */ /* 0x000fe20000400000 */
[----:B------:R-:W-:Y:S01]  /*4000*/  FMUL R6, R6, 1.4426950216293334961 ;  /* 0x3fb8aa3b06067820 */ /* 0x000fe20000400000 */
[----:B------:R-:W-:Y:S01]  /*4010*/  FMUL R8, R8, 1.4426950216293334961 ;  /* 0x3fb8aa3b08087820 */ /* 0x000fe20000400000 */
[----:B------:R-:W-:Y:S01]  /*4020*/  MUFU.EX2 R185, R16 ;  /* 0x0000001000b97308 */ /* 0x000fe20000000800 */
[--C-:B------:R-:W-:Y:S01]  /*4030*/  FADD R7, R7, -R3.reuse ;  /* 0x8000000307077221 */ /* 0x100fe20000000000 */
[--C-:B------:R-:W-:Y:S01]  /*4040*/  FADD R10, R10, -R3.reuse ;  /* 0x800000030a0a7221 */ /* 0x100fe20000000000 */
[--C-:B------:R-:W-:Y:S01]  /*4050*/  FADD R9, R9, -R3.reuse ;  /* 0x8000000309097221 */ /* 0x100fe20000000000 */
[--C-:B------:R-:W-:Y:S01]  /*4060*/  FADD R12, R12, -R3.reuse ;  /* 0x800000030c0c7221 */ /* 0x100fe20000000000 */
[----:B------:R-:W-:Y:S01]  /*4070*/  FMUL R7, R7, 1.4426950216293334961 ;  /* 0x3fb8aa3b07077820 */ /* 0x000fe20000400000 */
[----:B------:R-:W-:Y:S01]  /*4080*/  FMUL R10, R10, 1.4426950216293334961 ;  /* 0x3fb8aa3b0a0a7820 */ /* 0x000fe20000400000 */
[----:B------:R-:W-:Y:S01]  /*4090*/  FMUL R9, R9, 1.4426950216293334961 ;  /* 0x3fb8aa3b09097820 */ /* 0x000fe20000400000 */
[----:B------:R-:W0:Y:S01]  /*40a0*/  MUFU.EX2 R184, R43 ;  /* 0x0000002b00b87308 */ /* 0x000e220000000800 */
[----:B------:R-:W-:Y:S01]  /*40b0*/  FMUL R12, R12, 1.4426950216293334961 ;  /* 0x3fb8aa3b0c0c7820 */ /* 0x000fe20000400000 */
[--C-:B------:R-:W-:Y:S01]  /*40c0*/  FADD R11, R11, -R3.reuse ;  /* 0x800000030b0b7221 */ /* 0x100fe20000000000 */
[--C-:B------:R-:W-:Y:S01]  /*40d0*/  FADD R14, R14, -R3.reuse ;  /* 0x800000030e0e7221 */ /* 0x100fe20000000000 */
[--C-:B------:R-:W-:Y:S01]  /*40e0*/  FADD R13, R13, -R3.reuse ;  /* 0x800000030d0d7221 */ /* 0x100fe20000000000 */
[--C-:B------:R-:W-:Y:S01]  /*40f0*/  FADD R40, R40, -R3.reuse ;  /* 0x8000000328287221 */ /* 0x100fe20000000000 */
[----:B------:R-:W-:Y:S01]  /*4100*/  FMUL R11, R11, 1.4426950216293334961 ;  /* 0x3fb8aa3b0b0b7820 */ /* 0x000fe20000400000 */
[----:B------:R-:W-:Y:S01]  /*4110*/  FMUL R14, R14, 1.4426950216293334961 ;  /* 0x3fb8aa3b0e0e7820 */ /* 0x000fe20000400000 */
[----:B------:R-:W1:Y:S01]  /*4120*/  MUFU.EX2 R18, R6 ;  /* 0x0000000600127308 */ /* 0x000e620000000800 */
[----:B------:R-:W-:Y:S01]  /*4130*/  FMUL R13, R13, 1.4426950216293334961 ;  /* 0x3fb8aa3b0d0d7820 */ /* 0x000fe20000400000 */
[----:B------:R-:W-:Y:S01]  /*4140*/  FMUL R40, R40, 1.4426950216293334961 ;  /* 0x3fb8aa3b28287820 */ /* 0x000fe20000400000 */
[--C-:B------:R-:W-:Y:S01]  /*4150*/  FADD R15, R15, -R3.reuse ;  /* 0x800000030f0f7221 */ /* 0x100fe20000000000 */
[--C-:B------:R-:W-:Y:S01]  /*4160*/  FADD R42, R42, -R3.reuse ;  /* 0x800000032a2a7221 */ /* 0x100fe20000000000 */
[--C-:B------:R-:W-:Y:S01]  /*4170*/  FADD R19, R19, -R3.reuse ;  /* 0x8000000313137221 */ /* 0x100fe20000000000 */
[--C-:B------:R-:W-:Y:S01]  /*4180*/  FADD R20, R20, -R3.reuse ;  /* 0x8000000314147221 */ /* 0x100fe20000000000 */
[----:B------:R-:W-:Y:S01]  /*4190*/  FMUL R15, R15, 1.4426950216293334961 ;  /* 0x3fb8aa3b0f0f7820 */ /* 0x000fe20000400000 */
[----:B------:R-:W2:Y:S01]  /*41a0*/  MUFU.EX2 R17, R8 ;  /* 0x0000000800117308 */ /* 0x000ea20000000800 */
[----:B------:R-:W-:Y:S01]  /*41b0*/  FMUL R42, R42, 1.4426950216293334961 ;  /* 0x3fb8aa3b2a2a7820 */ /* 0x000fe20000400000 */
[----:B------:R-:W-:Y:S01]  /*41c0*/  FMUL R19, R19, 1.4426950216293334961 ;  /* 0x3fb8aa3b13137820 */ /* 0x000fe20000400000 */
[----:B------:R-:W-:Y:S01]  /*41d0*/  FMUL R20, R20, 1.4426950216293334961 ;  /* 0x3fb8aa3b14147820 */ /* 0x000fe20000400000 */
[--C-:B------:R-:W-:Y:S01]  /*41e0*/  FADD R21, R21, -R3.reuse ;  /* 0x8000000315157221 */ /* 0x100fe20000000000 */
[--C-:B------:R-:W-:Y:S01]  /*41f0*/  FADD R22, R22, -R3.reuse ;  /* 0x8000000316167221 */ /* 0x100fe20000000000 */
[--C-:B------:R-:W-:Y:S01]  /*4200*/  FADD R41, R41, -R3.reuse ;  /* 0x8000000329297221 */ /* 0x100fe20000000000 */
[--C-:B------:R-:W-:Y:S01]  /*4210*/  FADD R44, R44, -R3.reuse ;  /* 0x800000032c2c7221 */ /* 0x100fe20000000000 */
[----:B------:R0:W3:Y:S01]  /*4220*/  MUFU.EX2 R190, R7 ;  /* 0x0000000700be7308 */ /* 0x0000e20000000800 */
[----:B------:R-:W-:Y:S01]  /*4230*/  FMUL R21, R21, 1.4426950216293334961 ;  /* 0x3fb8aa3b15157820 */ /* 0x000fe20000400000 */
[----:B------:R-:W-:Y:S01]  /*4240*/  FMUL R22, R22, 1.4426950216293334961 ;  /* 0x3fb8aa3b16167820 */ /* 0x000fe20000400000 */
[----:B------:R-:W-:Y:S01]  /*4250*/  FMUL R41, R41, 1.4426950216293334961 ;  /* 0x3fb8aa3b29297820 */ /* 0x000fe20000400000 */
[----:B------:R-:W-:Y:S01]  /*4260*/  FMUL R44, R44, 1.4426950216293334961 ;  /* 0x3fb8aa3b2c2c7820 */ /* 0x000fe20000400000 */
[--C-:B------:R-:W-:Y:S01]  /*4270*/  FADD R5, R5, -R3.reuse ;  /* 0x8000000305057221 */ /* 0x100fe20000000000 */
[--C-:B------:R-:W-:Y:S01]  /*4280*/  FADD R24, R24, -R3.reuse ;  /* 0x8000000318187221 */ /* 0x100fe20000000000 */
[----:B------:R-:W-:Y:S01]  /*4290*/  FADD R23, R23, -R3 ;  /* 0x8000000317177221 */ /* 0x000fe20000000000 */
[----:B------:R-:W4:Y:S01]  /*42a0*/  MUFU.EX2 R187, R10 ;  /* 0x0000000a00bb7308 */ /* 0x000f220000000800 */
[----:B0-----:R-:W-:Y:S01]  /*42b0*/  FADD R7, R185, R184 ;  /* 0x000000b8b9077221 */ /* 0x001fe20000000000 */
[----:B------:R-:W-:Y:S01]  /*42c0*/  FMUL R5, R5, 1.4426950216293334961 ;  /* 0x3fb8aa3b05057820 */ /* 0x000fe20000400000 */
[----:B------:R-:W-:Y:S01]  /*42d0*/  FMUL R24, R24, 1.4426950216293334961 ;  /* 0x3fb8aa3b18187820 */ /* 0x000fe20000400000 */
[----:B------:R-:W-:Y:S01]  /*42e0*/  FMUL R23, R23, 1.4426950216293334961 ;  /* 0x3fb8aa3b17177820 */ /* 0x000fe20000400000 */
[----:B-1----:R-:W-:Y:S01]  /*42f0*/  FADD R6, R18, R7 ;  /* 0x0000000712067221 */ /* 0x002fe20000000000 */
[--C-:B------:R-:W-:Y:S01]  /*4300*/  FADD R26, R26, -R3.reuse ;  /* 0x800000031a1a7221 */ /* 0x100fe20000000000 */
[--C-:B------:R-:W-:Y:S01]  /*4310*/  FADD R25, R25, -R3.reuse ;  /* 0x8000000319197221 */ /* 0x100fe20000000000 */
[----:B------:R-:W0:Y:S01]  /*4320*/  MUFU.EX2 R16, R9 ;  /* 0x0000000900107308 */ /* 0x000e220000000800 */
[----:B--2---:R-:W-:Y:S01]  /*4330*/  FADD R6, R17, R6 ;  /* 0x0000000611067221 */ /* 0x004fe20000000000 */
[----:B------:R-:W-:Y:S01]  /*4340*/  FMUL R26, R26, 1.4426950216293334961 ;  /* 0x3fb8aa3b1a1a7820 */ /* 0x000fe20000400000 */
[----:B------:R-:W-:Y:S01]  /*4350*/  FMUL R25, R25, 1.4426950216293334961 ;  /* 0x3fb8aa3b19197820 */ /* 0x000fe20000400000 */
[--C-:B------:R-:W-:Y:S01]  /*4360*/  FADD R28, R28, -R3.reuse ;  /* 0x800000031c1c7221 */ /* 0x100fe20000000000 */
[----:B---3--:R-:W-:Y:S01]  /*4370*/  FADD R6, R190, R6 ;  /* 0x00000006be067221 */ /* 0x008fe20000000000 */
[--C-:B------:R-:W-:Y:S01]  /*4380*/  FADD R27, R27, -R3.reuse ;  /* 0x800000031b1b7221 */ /* 0x100fe20000000000 */
[--C-:B------:R-:W-:Y:S01]  /*4390*/  FADD R30, R30, -R3.reuse ;  /* 0x800000031e1e7221 */ /* 0x100fe20000000000 */
[----:B------:R-:W1:Y:S01]  /*43a0*/  MUFU.EX2 R12, R12 ;  /* 0x0000000c000c7308 */ /* 0x000e620000000800 */
[----:B----4-:R-:W-:Y:S01]  /*43b0*/  FADD R7, R187, R6 ;  /* 0x00000006bb077221 */ /* 0x010fe20000000000 */
[----:B------:R-:W-:Y:S01]  /*43c0*/  FMUL R28, R28, 1.4426950216293334961 ;  /* 0x3fb8aa3b1c1c7820 */ /* 0x000fe20000400000 */
[----:B------:R-:W-:Y:S01]  /*43d0*/  FMUL R27, R27, 1.4426950216293334961 ;  /* 0x3fb8aa3b1b1b7820 */ /* 0x000fe20000400000 */
[----:B------:R-:W-:Y:S01]  /*43e0*/  FMUL R30, R30, 1.4426950216293334961 ;  /* 0x3fb8aa3b1e1e7820 */ /* 0x000fe20000400000 */
[--C-:B------:R-:W-:Y:S01]  /*43f0*/  FADD R29, R29, -R3.reuse ;  /* 0x800000031d1d7221 */ /* 0x100fe20000000000 */
[--C-:B------:R-:W-:Y:S01]  /*4400*/  FADD R32, R32, -R3.reuse ;  /* 0x8000000320207221 */ /* 0x100fe20000000000 */
[----:B------:R-:W-:Y:S01]  /*4410*/  FADD R31, R31, -R3 ;  /* 0x800000031f1f7221 */ /* 0x000fe20000000000 */
[----:B------:R-:W2:Y:S01]  /*4420*/  MUFU.EX2 R183, R11 ;  /* 0x0000000b00b77308 */ /* 0x000ea20000000800 */
[----:B0-----:R-:W-:Y:S01]  /*4430*/  FADD R7, R16, R7 ;  /* 0x0000000710077221 */ /* 0x001fe20000000000 */
[----:B------:R-:W-:Y:S01]  /*4440*/  FMUL R29, R29, 1.4426950216293334961 ;  /* 0x3fb8aa3b1d1d7820 */ /* 0x000fe20000400000 */
[----:B------:R-:W-:Y:S01]  /*4450*/  FMUL R32, R32, 1.4426950216293334961 ;  /* 0x3fb8aa3b20207820 */ /* 0x000fe20000400000 */
[----:B------:R-:W-:Y:S01]  /*4460*/  FMUL R31, R31, 1.4426950216293334961 ;  /* 0x3fb8aa3b1f1f7820 */ /* 0x000fe20000400000 */
[----:B------:R-:W-:-:S03]  /*4470*/  FADD R34, R34, -R3 ;  /* 0x8000000322227221 */ /* 0x000fc60000000000 */
[----:B------:R-:W0:Y:S01]  /*4480*/  MUFU.EX2 R182, R14 ;  /* 0x0000000e00b67308 */ /* 0x000e220000000800 */
[----:B-1----:R-:W-:Y:S01]  /*4490*/  FADD R7, R12, R7 ;  /* 0x000000070c077221 */ /* 0x002fe20000000000 */
[----:B------:R-:W-:-:S06]  /*44a0*/  FMUL R34, R34, 1.4426950216293334961 ;  /* 0x3fb8aa3b22227820 */ /* 0x000fcc0000400000 */
[----:B------:R1:W3:Y:S01]  /*44b0*/  MUFU.EX2 R225, R13 ;  /* 0x0000000d00e17308 */ /* 0x0002e20000000800 */
[----:B--2---:R-:W-:-:S07]  /*44c0*/  FADD R7, R183, R7 ;  /* 0x00000007b7077221 */ /* 0x004fce0000000000 */
[----:B------:R-:W2:Y:S01]  /*44d0*/  MUFU.EX2 R224, R40 ;  /* 0x0000002800e07308 */ /* 0x000ea20000000800 */
[----:B0-----:R-:W-:Y:S01]  /*44e0*/  FADD R7, R182, R7 ;  /* 0x00000007b6077221 */ /* 0x001fe20000000000 */
[----:B-1----:R-:W0:Y:S06]  /*44f0*/  LDC R13, c[0x0][0x3d8] ;  /* 0x0000f600ff0d7b82 */ /* 0x002e2c0000000800 */
[----:B------:R-:W1:Y:S01]  /*4500*/  MUFU.EX2 R180, R15 ;  /* 0x0000000f00b47308 */ /* 0x000e620000000800 */
[----:B---3--:R-:W-:-:S07]  /*4510*/  FADD R7, R225, R7 ;  /* 0x00000007e1077221 */ /* 0x008fce0000000000 */
[----:B------:R-:W3:Y:S01]  /*4520*/  MUFU.EX2 R179, R42 ;  /* 0x0000002a00b37308 */ /* 0x000ee20000000800 */
[----:B--2---:R-:W-:-:S07]  /*4530*/  FADD R7, R224, R7 ;  /* 0x00000007e0077221 */ /* 0x004fce0000000000 */
[----:B------:R-:W2:Y:S01]  /*4540*/  MUFU.EX2 R223, R19 ;  /* 0x0000001300df7308 */ /* 0x000ea20000000800 */
[----:B-1----:R-:W-:-:S07]  /*4550*/  FADD R7, R180, R7 ;  /* 0x00000007b4077221 */ /* 0x002fce0000000000 */
        /* <DEDUP_REMOVED lines=33> */
[----:B--2---:R-:W-:-:S04]  /*4770*/  FADD R7, R153, R7 ;  /* 0x0000000799077221 */ /* 0x004fc80000000000 */
[----:B-1----:R-:W-:-:S04]  /*4780*/  FADD R7, R216, R7 ;  /* 0x00000007d8077221 */ /* 0x002fc80000000000 */
[----:B---3--:R-:W-:-:S05]  /*4790*/  FADD R6, R215, R7 ;  /* 0x00000007d7067221 */ /* 0x008fca0000000000 */
[----:B------:R-:W1:Y:S02]  /*47a0*/  SHFL.BFLY PT, R5, R6, 0x10, 0x1f ;  /* 0x0e001f0006057f89 */ /* 0x000e6400000e0000 */
[----:B-1----:R-:W-:Y:S02]  /*47b0*/  FADD R8, R6, R5 ;  /* 0x0000000506087221 */ /* 0x002fe40000000000 */
[----:B------:R-:W1:Y:S03]  /*47c0*/  LDC R5, c[0x0][0x3d8] ;  /* 0x0000f600ff057b82 */ /* 0x000e660000000800 */
[----:B------:R2:W-:Y:S05]  /*47d0*/  @!P5 STS [R47+UR14], R8 ;  /* 0x000000082f00d988 */ /* 0x0005ea000800080e */
[----:B------:R-:W-:Y:S08]  /*47e0*/  BAR.SYNC.DEFER_BLOCKING 0x0 ;  /* 0x0000000000007b1d */ /* 0x000ff00000010000 */
[----:B------:R-:W3:Y:S08]  /*47f0*/  LDC R6, c[0x0][0x3d8] ;  /* 0x0000f600ff067b82 */ /* 0x000ef00000000800 */
[----:B--2---:R-:W2:Y:S01]  /*4800*/  LDC R8, c[0x0][0x3d8] ;  /* 0x0000f600ff087b82 */ /* 0x004ea20000000800 */
[----:B-1----:R-:W-:-:S04]  /*4810*/  IMAD R7, R36, R5, RZ ;  /* 0x0000000524077224 */ /* 0x002fc800078e02ff */
[----:B------:R-:W-:Y:S01]  /*4820*/  IMAD R9, R5, 0x2, R7 ;  /* 0x0000000205097824 */ /* 0x000fe200078e0207 */
[C---:B------:R-:W-:Y:S01]  /*4830*/  IADD3 R170, P6, PT, R7.reuse, R120, RZ ;  /* 0x0000007807aa7210 */ /* 0x040fe20007fde0ff */
[----:B------:R-:W1:Y:S03]  /*4840*/  @!P4 LDS R37, [R45] ;  /* 0x000000002d25c984 */ /* 0x000e660000000800 */
[----:B------:R-:W-:Y:S01]  /*4850*/  LEA.HI.X.SX32 R171, R7, R4, 0x1, P6 ;  /* 0x0000000407ab7211 */ /* 0x000fe200030f0eff */
[----:B------:R-:W-:Y:S01]  /*4860*/  IMAD R7, R5, 0x2, R9 ;  /* 0x0000000205077824 */ /* 0x000fe200078e0209 */
[----:B------:R-:W-:-:S04]  /*4870*/  IADD3 R168, P6, PT, R9, R120, RZ ;  /* 0x0000007809a87210 */ /* 0x000fc80007fde0ff */
        /* <DEDUP_REMOVED lines=17> */
[C---:B------:R-:W-:Y:S01]  /*4990*/  IADD3 R148, P6, PT, R9.reuse, R120, RZ ;  /* 0x0000007809947210 */ /* 0x040fe20007fde0ff */
[----:B-1----:R-:W1:Y:S03]  /*49a0*/  SHFL.BFLY PT, R10, R37, 0x1, 0x1f ;  /* 0x0c201f00250a7f89 */ /* 0x002e6600000e0000 */
        /* <DEDUP_REMOVED lines=11> */
[----:B------:R-:W-:Y:S01]  /*4a60*/  IADD3 R140, P6, PT, R9, R120, RZ ;  /* 0x00000078098c7210 */ /* 0x000fe20007fde0ff */
[----:B-1----:R-:W-:-:S03]  /*4a70*/  FADD R10, R37, R10 ;  /* 0x0000000a250a7221 */ /* 0x002fc60000000000 */
[----:B------:R-:W-:Y:S01]  /*4a80*/  LEA.HI.X.SX32 R141, R9, R4, 0x1, P6 ;  /* 0x00000004098d7211 */ /* 0x000fe200030f0eff */
[----:B------:R-:W-:Y:S01]  /*4a90*/  IMAD R9, R5, 0x2, R7 ;  /* 0x0000000205097824 */ /* 0x000fe200078e0207 */
[C---:B------:R-:W-:Y:S01]  /*4aa0*/  IADD3 R138, P6, PT, R7.reuse, R120, RZ ;  /* 0x00000078078a7210 */ /* 0x040fe20007fde0ff */
[----:B------:R1:W-:Y:S03]  /*4ab0*/  @P0 STS [R45], R10 ;  /* 0x0000000a2d000388 */ /* 0x0003e60000000800 */
[----:B------:R-:W-:Y:S01]  /*4ac0*/  LEA.HI.X.SX32 R139, R7, R4, 0x1, P6 ;  /* 0x00000004078b7211 */ /* 0x000fe200030f0eff */
[----:B------:R-:W-:Y:S01]  /*4ad0*/  IMAD R7, R5, 0x2, R9 ;  /* 0x0000000205077824 */ /* 0x000fe200078e0209 */
[C---:B------:R-:W-:Y:S01]  /*4ae0*/  IADD3 R136, P6, PT, R9.reuse, R120, RZ ;  /* 0x0000007809887210 */ /* 0x040fe20007fde0ff */
[----:B------:R-:W-:Y:S03]  /*4af0*/  BAR.SYNC.DEFER_BLOCKING 0x0 ;  /* 0x0000000000007b1d */ /* 0x000fe60000010000 */
[----:B------:R-:W-:Y:S01]  /*4b00*/  LEA.HI.X.SX32 R137, R9, R4, 0x1, P6 ;  /* 0x0000000409897211 */ /* 0x000fe200030f0eff */
[----:B------:R-:W-:Y:S01]  /*4b10*/  IMAD R9, R5, 0x2, R7 ;  /* 0x0000000205097824 */ /* 0x000fe200078e0207 */
[----:B------:R-:W-:-:S03]  /*4b20*/  IADD3 R134, P6, PT, R7, R120, RZ ;  /* 0x0000007807867210 */ /* 0x000fc60007fde0ff */
[----:B-1----:R-:W1:Y:S01]  /*4b30*/  LDC R10, c[0x0][0x3d8] ;  /* 0x0000f600ff0a7b82 */ /* 0x002e620000000800 */
        /* <DEDUP_REMOVED lines=9> */
[----:B------:R-:W4:Y:S03]  /*4bd0*/  @P2 LDG.E.U8 R213, desc[UR34][R170.64] ;  /* 0x00000022aad52981 */ /* 0x000f26000c1e1100 */
        /* <DEDUP_REMOVED lines=9> */
[----:B------:R-:W4:Y:S01]  /*4c70*/  @P2 LDG.E.U8 R210, desc[UR34][R138.64] ;  /* 0x000000228ad22981 */ /* 0x000f22000c1e1100 */
[----:B------:R-:W-:Y:S01]  /*4c80*/  IADD3 R122, P6, PT, R7, R120, RZ ;  /* 0x00000078077a7210 */ /* 0x000fe20007fde0ff */
[----:B------:R-:W-:Y:S01]  /*4c90*/  IMAD R9, R5, 0x2, R7 ;  /* 0x0000000205097824 */ /* 0x000fe200078e0207 */
[----:B------:R-:W-:Y:S01]  /*4ca0*/  PRMT R32, RZ, 0x7610, R32 ;  /* 0x00007610ff207816 */ /* 0x000fe20000000020 */
[----:B------:R-:W4:Y:S01]  /*4cb0*/  @P2 LDG.E.U8 R209, desc[UR34][R130.64] ;  /* 0x0000002282d12981 */ /* 0x000f22000c1e1100 */
[----:B------:R-:W-:-:S02]  /*4cc0*/  LEA.HI.X.SX32 R123, R7, R4, 0x1, P6 ;  /* 0x00000004077b7211 */ /* 0x000fc400030f0eff */
[----:B------:R-:W0:Y:S01]  /*4cd0*/  LDC R7, c[0x0][0x3d8] ;  /* 0x0000f600ff077b82 */ /* 0x000e220000000800 */
[----:B------:R-:W-:Y:S01]  /*4ce0*/  IADD3 R36, P6, PT, R9, R120, RZ ;  /* 0x0000007809247210 */ /* 0x000fe20007fde0ff */
[----:B------:R-:W-:Y:S01]  /*4cf0*/  IMAD R11, R5, 0x2, R9 ;  /* 0x00000002050b7824 */ /* 0x000fe200078e0209 */
[----:B------:R-:W-:Y:S01]  /*4d00*/  PRMT R28, RZ, 0x7610, R28 ;  /* 0x00007610ff1c7816 */ /* 0x000fe2000000001c */
[----:B------:R-:W4:Y:S01]  /*4d10*/  @P2 LDG.E.U8 R208, desc[UR34][R122.64] ;  /* 0x000000227ad02981 */ /* 0x000f22000c1e1100 */
[----:B------:R-:W-:Y:S01]  /*4d20*/  LEA.HI.X.SX32 R37, R9, R4, 0x1, P6 ;  /* 0x0000000409257211 */ /* 0x000fe200030f0eff */
[----:B------:R-:W-:Y:S01]  /*4d30*/  IMAD R9, R5, 0x2, R11 ;  /* 0x0000000205097824 */ /* 0x000fe200078e020b */
[----:B------:R-:W-:Y:S01]  /*4d40*/  IADD3 R38, P6, PT, R11, R120, RZ ;  /* 0x000000780b267210 */ /* 0x000fe20007fde0ff */
[----:B------:R-:W4:Y:S01]  /*4d50*/  @P2 LDG.E.U8 R207, desc[UR34][R168.64] ;  /* 0x00000022a8cf2981 */ /* 0x000f22000c1e1100 */
[----:B------:R-:W-:Y:S01]  /*4d60*/  PRMT R206, RZ, 0x7610, R206 ;  /* 0x00007610ffce7816 */ /* 0x000fe200000000ce */
[----:B------:R-:W-:Y:S01]  /*4d70*/  IMAD R5, R5, 0x2, R9 ;  /* 0x0000000205057824 */ /* 0x000fe200078e0209 */
[----:B------:R-:W-:Y:S01]  /*4d80*/  LEA.HI.X.SX32 R39, R11, R4, 0x1, P6 ;  /* 0x000000040b277211 */ /* 0x000fe200030f0eff */
[----:B------:R-:W1:Y:S01]  /*4d90*/  LDS R214, [R214+UR14] ;  /* 0x0000000ed6d67984 */ /* 0x000e620008000800 */
[C---:B------:R-:W-:Y:S01]  /*4da0*/  IADD3 R40, P6, PT, R9.reuse, R120, RZ ;  /* 0x0000007809287210 */ /* 0x040fe20007fde0ff */
[----:B---3--:R-:W-:Y:S01]  /*4db0*/  IMAD R6, R6, 0x2, R5 ;  /* 0x0000000206067824 */ /* 0x008fe200078e0205 */
[----:B------:R-:W3:Y:S01]  /*4dc0*/  LDC R11, c[0x0][0x3d8] ;  /* 0x0000f600ff0b7b82 */ /* 0x000ee20000000800 */
[----:B------:R-:W-:Y:S01]  /*4dd0*/  PRMT R24, RZ, 0x7610, R24 ;  /* 0x00007610ff187816 */ /* 0x000fe20000000018 */
[----:B------:R-:W4:Y:S01]  /*4de0*/  @P2 LDG.E.U8 R206, desc[UR34][R160.64] ;  /* 0x00000022a0ce2981 */ /* 0x000f22000c1e1100 */
[----:B------:R-:W-:-:S02]  /*4df0*/  LEA.HI.X.SX32 R41, R9, R4, 0x1, P6 ;  /* 0x0000000409297211 */ /* 0x000fc400030f0eff */
[C---:B------:R-:W-:Y:S02]  /*4e00*/  IADD3 R42, P6, PT, R5.reuse, R120, RZ ;  /* 0x00000078052a7210 */ /* 0x040fe40007fde0ff */
[----:B------:R-:W-:Y:S01]  /*4e10*/  PRMT R205, RZ, 0x7610, R205 ;  /* 0x00007610ffcd7816 */ /* 0x000fe200000000cd */
[----:B------:R-:W3:Y:S01]  /*4e20*/  LDC R9, c[0x0][0x3d8] ;  /* 0x0000f600ff097b82 */ /* 0x000ee20000000800 */
[----:B------:R-:W-:Y:S01]  /*4e30*/  LEA.HI.X.SX32 R43, R5, R4, 0x1, P6 ;  /* 0x00000004052b7211 */ /* 0x000fe200030f0eff */
[----:B0-----:R-:W-:Y:S01]  /*4e40*/  IMAD R5, R7, 0x2, R6 ;  /* 0x0000000207057824 */ /* 0x001fe200078e0206 */
[C---:B------:R-:W-:Y:S02]  /*4e50*/  IADD3 R44, P6, PT, R6.reuse, R120, RZ ;  /* 0x00000078062c7210 */ /* 0x040fe40007fde0ff */
[----:B------:R-:W-:Y:S01]  /*4e60*/  PRMT R20, RZ, 0x7610, R20 ;  /* 0x00007610ff147816 */ /* 0x000fe20000000014 */
[----:B------:R-:W4:Y:S01]  /*4e70*/  @P2 LDG.E.U8 R246, desc[UR34][R42.64] ;  /* 0x000000222af62981 */ /* 0x000f22000c1e1100 */
[----:B------:R-:W-:Y:S01]  /*4e80*/  PRMT R204, RZ, 0x7610, R204 ;  /* 0x00007610ffcc7816 */ /* 0x000fe200000000cc */
[----:B------:R-:W0:Y:S01]  /*4e90*/  LDC R7, c[0x0][0x3d8] ;  /* 0x0000f600ff077b82 */ /* 0x000e220000000800 */
[----:B------:R-:W-:Y:S01]  /*4ea0*/  LEA.HI.X.SX32 R45, R6, R4, 0x1, P6 ;  /* 0x00000004062d7211 */ /* 0x000fe200030f0eff */
[----:B--2---:R-:W-:Y:S01]  /*4eb0*/  IMAD R6, R8, 0x2, R5 ;  /* 0x0000000208067824 */ /* 0x004fe200078e0205 */
[----:B------:R-:W-:Y:S01]  /*4ec0*/  IADD3 R46, P6, PT, R5, R120, RZ ;  /* 0x00000078052e7210 */ /* 0x000fe20007fde0ff */
[----:B------:R-:W2:Y:S01]  /*4ed0*/  @P2 LDG.E.U8 R205, desc[UR34][R144.64] ;  /* 0x0000002290cd2981 */ /* 0x000ea2000c1e1100 */
[----:B------:R-:W-:-:S02]  /*4ee0*/  PRMT R203, RZ, 0x7610, R203 ;  /* 0x00007610ffcb7816 */ /* 0x000fc400000000cb */
[----:B------:R-:W-:Y:S01]  /*4ef0*/  PRMT R202, RZ, 0x7610, R202 ;  /* 0x00007610ffca7816 */ /* 0x000fe200000000ca */
[----:B------:R-:W0:Y:S01]  /*4f00*/  LDC R8, c[0x0][0x3d8] ;  /* 0x0000f600ff087b82 */ /* 0x000e220000000800 */
[----:B------:R-:W-:Y:S01]  /*4f10*/  LEA.HI.X.SX32 R47, R5, R4, 0x1, P6 ;  /* 0x00000004052f7211 */ /* 0x000fe200030f0eff */
[----:B-1----:R-:W-:Y:S01]  /*4f20*/  IMAD R5, R10, 0x2, R6 ;  /* 0x000000020a057824 */ /* 0x002fe200078e0206 */
[C---:B------:R-:W-:Y:S01]  /*4f30*/  IADD3 R48, P6, PT, R6.reuse, R120, RZ ;  /* 0x0000007806307210 */ /* 0x040fe20007fde0ff */
[----:B------:R-:W2:Y:S01]  /*4f40*/  @P2 LDG.E.U8 R204, desc[UR34][R136.64] ;  /* 0x0000002288cc2981 */ /* 0x000ea2000c1e1100 */
[----:B------:R-:W-:Y:S02]  /*4f50*/  PRMT R235, RZ, 0x7610, R235 ;  /* 0x00007610ffeb7816 */ /* 0x000fe400000000eb */
[----:B------:R-:W-:Y:S01]  /*4f60*/  LEA.HI.X.SX32 R49, R6, R4, 0x1, P6 ;  /* 0x0000000406317211 */ /* 0x000fe200030f0eff */
[----:B---3--:R-:W-:Y:S01]  /*4f70*/  IMAD R6, R9, 0x2, R5 ;  /* 0x0000000209067824 */ /* 0x008fe200078e0205 */
[C---:B------:R-:W-:Y:S01]  /*4f80*/  IADD3 R50, P6, PT, R5.reuse, R120, RZ ;  /* 0x0000007805327210 */ /* 0x040fe20007fde0ff */
[----:B------:R-:W1:Y:S01]  /*4f90*/  LDC R9, c[0x0][0x3d8] ;  /* 0x0000f600ff097b82 */ /* 0x000e620000000800 */
[----:B------:R-:W-:Y:S01]  /*4fa0*/  PRMT R189, RZ, 0x7610, R189 ;  /* 0x00007610ffbd7816 */ /* 0x000fe200000000bd */
[----:B------:R-:W3:Y:S01]  /*4fb0*/  @P2 LDG.E.U8 R203, desc[UR34][R128.64] ;  /* 0x0000002280cb2981 */ /* 0x000ee2000c1e1100 */
[----:B------:R-:W-:-:S02]  /*4fc0*/  LEA.HI.X.SX32 R51, R5, R4, 0x1, P6 ;  /* 0x0000000405337211 */ /* 0x000fc400030f0eff */
[----:B------:R-:W-:Y:S01]  /*4fd0*/  PRMT R157, RZ, 0x7610, R157 ;  /* 0x00007610ff9d7816 */ /* 0x000fe2000000009d */
[----:B0-----:R-:W-:Y:S01]  /*4fe0*/  IMAD R5, R7, 0x2, R6 ;  /* 0x0000000207057824 */ /* 0x001fe200078e0206 */
[----:B------:R-:W-:Y:S01]  /*4ff0*/  PRMT R35, RZ, 0x7610, R35 ;  /* 0x00007610ff237816 */ /* 0x000fe20000000023 */
[----:B------:R-:W0:Y:S01]  /*5000*/  LDC R7, c[0x0][0x3d8] ;  /* 0x0000f600ff077b82 */ /* 0x000e220000000800 */
[C---:B------:R-:W-:Y:S01]  /*5010*/  IADD3 R52, P6, PT, R6.reuse, R120, RZ ;  /* 0x0000007806347210 */ /* 0x040fe20007fde0ff */
[----:B------:R-:W2:Y:S01]  /*5020*/  @P2 LDG.E.U8 R232, desc[UR34][R50.64] ;  /* 0x0000002232e82981 */ /* 0x000ea2000c1e1100 */
[----:B------:R-:W-:Y:S02]  /*5030*/  PRMT R201, RZ, 0x7610, R201 ;  /* 0x00007610ffc97816 */ /* 0x000fe400000000c9 */
[----:B------:R-:W-:Y:S01]  /*5040*/  LEA.HI.X.SX32 R53, R6, R4, 0x1, P6 ;  /* 0x0000000406357211 */ /* 0x000fe200030f0eff */
[----:B------:R-:W-:Y:S01]  /*5050*/  IMAD R6, R8, 0x2, R5 ;  /* 0x0000000208067824 */ /* 0x000fe200078e0205 */
[C---:B------:R-:W-:Y:S01]  /*5060*/  IADD3 R54, P6, PT, R5.reuse, R120, RZ ;  /* 0x0000007805367210 */ /* 0x040fe20007fde0ff */
[----:B------:R-:W0:Y:S01]  /*5070*/  LDC R8, c[0x0][0x3d8] ;  /* 0x0000f600ff087b82 */ /* 0x000e220000000800 */
[----:B------:R-:W-:Y:S01]  /*5080*/  PRMT R31, RZ, 0x7610, R31 ;  /* 0x00007610ff1f7816 */ /* 0x000fe2000000001f */
[----:B------:R-:W2:Y:S01]  /*5090*/  @P2 LDG.E.U8 R202, desc[UR34][R36.64] ;  /* 0x0000002224ca2981 */ /* 0x000ea2000c1e1100 */
[----:B------:R-:W-:Y:S01]  /*50a0*/  LEA.HI.X.SX32 R55, R5, R4, 0x1, P6 ;  /* 0x0000000405377211 */ /* 0x000fe200030f0eff */
[----:B------:R-:W-:Y:S01]  /*50b0*/  IMAD R5, R11, 0x2, R6 ;  /* 0x000000020b057824 */ /* 0x000fe200078e0206 */
[C---:B------:R-:W-:Y:S01]  /*50c0*/  IADD3 R56, P6, PT, R6.reuse, R120, RZ ;  /* 0x0000007806387210 */ /* 0x040fe20007fde0ff */
[----:B------:R-:W2:Y:S01]  /*50d0*/  @P2 LDG.E.U8 R235, desc[UR34][R44.64] ;  /* 0x000000222ceb2981 */ /* 0x000ea2000c1e1100 */
[----:B------:R-:W-:Y:S01]  /*50e0*/  PRMT R200, RZ, 0x7610, R200 ;  /* 0x00007610ffc87816 */ /* 0x000fe200000000c8 */
[----:B------:R-:W0:Y:S01]  /*50f0*/  LDC R10, c[0x0][0x3d8] ;  /* 0x0000f600ff0a7b82 */ /* 0x000e220000000800 */
[----:B------:R-:W-:Y:S01]  /*5100*/  LEA.HI.X.SX32 R57, R6, R4, 0x1, P6 ;  /* 0x0000000406397211 */ /* 0x000fe200030f0eff */
[----:B-1----:R-:W-:Y:S01]  /*5110*/  IMAD R6, R9, 0x2, R5 ;  /* 0x0000000209067824 */ /* 0x002fe200078e0205 */
[----:B------:R-:W-:Y:S01]  /*5120*/  IADD3 R58, P6, PT, R5, R120, RZ ;  /* 0x00000078053a7210 */ /* 0x000fe20007fde0ff */
[----:B------:R-:W2:Y:S01]  /*5130*/  @P2 LDG.E.U8 R189, desc[UR34][R52.64] ;  /* 0x0000002234bd2981 */ /* 0x000ea2000c1e1100 */
[----:B------:R-:W-:-:S02]  /*5140*/  PRMT R199, RZ, 0x7610, R199 ;  /* 0x00007610ffc77816 */ /* 0x000fc400000000c7 */
[----:B------:R-:W-:Y:S01]  /*5150*/  PRMT R198, RZ, 0x7610, R198 ;  /* 0x00007610ffc67816 */ /* 0x000fe200000000c6 */
[----:B------:R-:W1:Y:S01]  /*5160*/  LDC R9, c[0x0][0x3d8] ;  /* 0x0000f600ff097b82 */ /* 0x000e620000000800 */
[----:B------:R-:W-:Y:S01]  /*5170*/  LEA.HI.X.SX32 R59, R5, R4, 0x1, P6 ;  /* 0x00000004053b7211 */ /* 0x000fe200030f0eff */
[----:B0-----:R-:W-:Y:S01]  /*5180*/  IMAD R5, R7, 0x2, R6 ;  /* 0x0000000207057824 */ /* 0x001fe200078e0206 */
[C---:B------:R-:W-:Y:S01]  /*5190*/  IADD3 R60, P6, PT, R6.reuse, R120, RZ ;  /* 0x00000078063c7210 */ /* 0x040fe20007fde0ff */
[----:B------:R-:W2:Y:S01]  /*51a0*/  @P2 LDG.E.U8 R201, desc[UR34][R166.64] ;  /* 0x00000022a6c92981 */ /* 0x000ea2000c1e1100 */
[----:B------:R-:W-:Y:S02]  /*51b0*/  PRMT R197, RZ, 0x7610, R197 ;  /* 0x00007610ffc57816 */ /* 0x000fe400000000c5 */
[----:B------:R-:W-:Y:S01]  /*51c0*/  PRMT R252, RZ, 0x7610, R252 ;  /* 0x00007610fffc7816 */ /* 0x000fe200000000fc */
[----:B------:R-:W0:Y:S01]  /*51d0*/  LDC R7, c[0x0][0x3d8] ;  /* 0x0000f600ff077b82 */ /* 0x000e220000000800 */
[----:B------:R-:W-:Y:S01]  /*51e0*/  LEA.HI.X.SX32 R61, R6, R4, 0x1, P6 ;  /* 0x00000004063d7211 */ /* 0x000fe200030f0eff */
[----:B------:R-:W-:Y:S01]  /*51f0*/  IMAD R6, R8, 0x2, R5 ;  /* 0x0000000208067824 */ /* 0x000fe200078e0205 */
[----:B------:R-:W-:Y:S01]  /*5200*/  IADD3 R62, P6, PT, R5, R120, RZ ;  /* 0x00000078053e7210 */ /* 0x000fe20007fde0ff */
[----:B------:R-:W2:Y:S01]  /*5210*/  @P2 LDG.E.U8 R158, desc[UR34][R58.64] ;  /* 0x000000223a9e2981 */ /* 0x000ea2000c1e1100 */
[----:B------:R-:W-:-:S02]  /*5220*/  PRMT R234, RZ, 0x7610, R234 ;  /* 0x00007610ffea7816 */ /* 0x000fc400000000ea */
[----:B------:R-:W-:Y:S01]  /*5230*/  PRMT R188, RZ, 0x7610, R188 ;  /* 0x00007610ffbc7816 */ /* 0x000fe200000000bc */
[----:B------:R-:W0:Y:S01]  /*5240*/  LDC R11, c[0x0][0x3d8] ;  /* 0x0000f600ff0b7b82 */ /* 0x000e220000000800 */
[----:B------:R-:W-:Y:S01]  /*5250*/  LEA.HI.X.SX32 R63, R5, R4, 0x1, P6 ;  /* 0x00000004053f7211 */ /* 0x000fe200030f0eff */
[----:B------:R-:W-:Y:S01]  /*5260*/  IMAD R5, R10, 0x2, R6 ;  /* 0x000000020a057824 */ /* 0x000fe200078e0206 */
[C---:B------:R-:W-:Y:S01]  /*5270*/  IADD3 R64, P6, PT, R6.reuse, R120, RZ ;  /* 0x0000007806407210 */ /* 0x040fe20007fde0ff */
[----:B------:R-:W2:Y:S01]  /*5280*/  @P2 LDG.E.U8 R157, desc[UR34][R60.64] ;  /* 0x000000223c9d2981 */ /* 0x000ea2000c1e1100 */
[----:B------:R-:W-:Y:S02]  /*5290*/  PRMT R156, RZ, 0x7610, R156 ;  /* 0x00007610ff9c7816 */ /* 0x000fe4000000009c */
[----:B------:R-:W-:Y:S01]  /*52a0*/  PRMT R196, RZ, 0x7610, R196 ;  /* 0x00007610ffc47816 */ /* 0x000fe200000000c4 */
[----:B------:R-:W0:Y:S01]  /*52b0*/  LDC R8, c[0x0][0x3d8] ;  /* 0x0000f600ff087b82 */ /* 0x000e220000000800 */
[----:B------:R-:W-:Y:S01]  /*52c0*/  LEA.HI.X.SX32 R65, R6, R4, 0x1, P6 ;  /* 0x0000000406417211 */ /* 0x000fe200030f0eff */
[----:B-1----:R-:W-:Y:S01]  /*52d0*/  IMAD R6, R9, 0x2, R5 ;  /* 0x0000000209067824 */ /* 0x002fe200078e0205 */
[C---:B------:R-:W-:Y:S01]  /*52e0*/  IADD3 R66, P6, PT, R5.reuse, R120, RZ ;  /* 0x0000007805427210 */ /* 0x040fe20007fde0ff */
[----:B------:R-:W2:Y:S04]  /*52f0*/  @P2 LDG.E.U8 R200, desc[UR34][R150.64] ;  /* 0x0000002296c82981 */ /* 0x000ea8000c1e1100 */
[----:B------:R-:W1:Y:S01]  /*5300*/  LDC R9, c[0x0][0x3d8] ;  /* 0x0000f600ff097b82 */ /* 0x000e620000000800 */
[----:B------:R-:W-:Y:S01]  /*5310*/  LEA.HI.X.SX32 R67, R5, R4, 0x1, P6 ;  /* 0x0000000405437211 */ /* 0x000fe200030f0eff */
[----:B0-----:R-:W-:Y:S01]  /*5320*/  IMAD R5, R7, 0x2, R6 ;  /* 0x0000000207057824 */ /* 0x001fe200078e0206 */
[C---:B------:R-:W-:Y:S01]  /*5330*/  IADD3 R68, P6, PT, R6.reuse, R120, RZ ;  /* 0x0000007806447210 */ /* 0x040fe20007fde0ff */
[----:B------:R-:W2:Y:S04]  /*5340*/  @P2 LDG.E.U8 R199, desc[UR34][R142.64] ;  /* 0x000000228ec72981 */ /* 0x000ea8000c1e1100 */
[----:B------:R-:W0:Y:S01]  /*5350*/  LDC R7, c[0x0][0x3d8] ;  /* 0x0000f600ff077b82 */ /* 0x000e220000000800 */
[----:B------:R-:W-:Y:S01]  /*5360*/  LEA.HI.X.SX32 R69, R6, R4, 0x1, P6 ;  /* 0x0000000406457211 */ /* 0x000fe200030f0eff */
[----:B------:R-:W-:Y:S01]  /*5370*/  IMAD R6, R11, 0x2, R5 ;  /* 0x000000020b067824 */ /* 0x000fe200078e0205 */
        /* <DEDUP_REMOVED lines=42> */
[----:B------:R-:W3:Y:S01]  /*5620*/  LDC R7, c[0x0][0x3d8] ;  /* 0x0000f600ff077b82 */ /* 0x000ee20000000800 */
[----:B------:R-:W-:Y:S01]  /*5630*/  LEA.HI.X.SX32 R87, R5, R4, 0x1, P6 ;  /* 0x0000000405577211 */ /* 0x000fe200030f0eff */
[----:B------:R-:W-:Y:S01]  /*5640*/  IMAD R5, R8, 0x2, R6 ;  /* 0x0000000208057824 */ /* 0x000fe200078e0206 */
[C---:B------:R-:W-:Y:S01]  /*5650*/  IADD3 R88, P6, PT, R6.reuse, R120, RZ ;  /* 0x0000007806587210 */ /* 0x040fe20007fde0ff */
[----:B------:R-:W2:Y:S04]  /*5660*/  @P2 LDG.E.U8 R188, desc[UR34][R54.64] ;  /* 0x0000002236bc2981 */ /* 0x000ea8000c1e1100 */
[----:B------:R-:W4:Y:S01]  /*5670*/  LDC R8, c[0x0][0x3d8] ;  /* 0x0000f600ff087b82 */ /* 0x000f220000000800 */
        /* <DEDUP_REMOVED lines=11> */
[----:B---3--:R-:W-:Y:S01]  /*5730*/  IMAD R6, R7, 0x2, R5 ;  /* 0x0000000207067824 */ /* 0x008fe200078e0205 */
[C---:B------:R-:W-:Y:S01]  /*5740*/  IADD3 R94, P6, PT, R5.reuse, R120, RZ ;  /* 0x00000078055e7210 */ /* 0x040fe20007fde0ff */
[----:B------:R-:W3:Y:S04]  /*5750*/  @P2 LDG.E.U8 R24, desc[UR34][R90.64] ;  /* 0x000000225a182981 */ /* 0x000ee8000c1e1100 */
[----:B------:R-:W0:Y:S01]  /*5760*/  LDC R7, c[0x0][0x3d8] ;  /* 0x0000f600ff077b82 */ /* 0x000e220000000800 */
[----:B------:R-:W-:Y:S01]  /*5770*/  LEA.HI.X.SX32 R95, R5, R4, 0x1, P6 ;  /* 0x00000004055f7211 */ /* 0x000fe200030f0eff */
[----:B----4-:R-:W-:Y:S01]  /*5780*/  IMAD R5, R8, 0x2, R6 ;  /* 0x0000000208057824 */ /* 0x010fe200078e0206 */
[----:B------:R-:W-:-:S04]  /*5790*/  IADD3 R96, P6, PT, R6, R120, RZ ;  /* 0x0000007806607210 */ /* 0x000fc80007fde0ff */
[----:B------:R-:W-:Y:S01]  /*57a0*/  LEA.HI.X.SX32 R97, R6, R4, 0x1, P6 ;  /* 0x0000000406617211 */ /* 0x000fe200030f0eff */
[----:B-1----:R-:W-:Y:S01]  /*57b0*/  IMAD R6, R11, 0x2, R5 ;  /* 0x000000020b067824 */ /* 0x002fe200078e0205 */
[C---:B------:R-:W-:Y:S01]  /*57c0*/  IADD3 R98, P6, PT, R5.reuse, R120, RZ ;  /* 0x0000007805627210 */ /* 0x040fe20007fde0ff */
[----:B------:R-:W1:Y:S03]  /*57d0*/  LDC R10, c[0x0][0x3d8] ;  /* 0x0000f600ff0a7b82 */ /* 0x000e660000000800 */
[----:B------:R-:W-:Y:S02]  /*57e0*/  LEA.HI.X.SX32 R99, R5, R4, 0x1, P6 ;  /* 0x0000000405637211 */ /* 0x000fe400030f0eff */
[----:B------:R-:W-:-:S03]  /*57f0*/  IADD3 R100, P6, PT, R6, R120, RZ ;  /* 0x0000007806647210 */ /* 0x000fc60007fde0ff */
[----:B------:R-:W4:Y:S01]  /*5800*/  LDC R8, c[0x0][0x3d8] ;  /* 0x0000f600ff087b82 */ /* 0x000f220000000800 */
[----:B------:R-:W-:Y:S01]  /*5810*/  LEA.HI.X.SX32 R101, R6, R4, 0x1, P6 ;  /* 0x0000000406657211 */ /* 0x000fe200030f0eff */
[----:B0-----:R-:W-:Y:S01]  /*5820*/  IMAD R6, R9, 0x2, R6 ;  /* 0x0000000209067824 */ /* 0x001fe200078e0206 */
[----:B------:R-:W-:Y:S01]  /*5830*/  PRMT R11, RZ, 0x7610, R11 ;  /* 0x00007610ff0b7816 */ /* 0x000fe2000000000b */
[----:B------:R-:W2:Y:S02]  /*5840*/  @P2 LDG.E.U8 R20, desc[UR34][R98.64] ;  /* 0x0000002262142981 */ /* 0x000ea4000c1e1100 */
[----:B------:R-:W-:Y:S02]  /*5850*/  IMAD R5, R7, 0x2, R6 ;  /* 0x0000000207057824 */ /* 0x000fe400078e0206 */
[----:B------:R-:W0:Y:S01]  /*5860*/  LDC R7, c[0x0][0x3d8] ;  /* 0x0000f600ff077b82 */ /* 0x000e220000000800 */
[----:B------:R-:W-:-:S04]  /*5870*/  IADD3 R102, P6, PT, R6, R120, RZ ;  /* 0x0000007806667210 */ /* 0x000fc80007fde0ff */
[----:B------:R-:W-:Y:S02]  /*5880*/  LEA.HI.X.SX32 R103, R6, R4, 0x1, P6 ;  /* 0x0000000406677211 */ /* 0x000fe400030f0eff */
[----:B------:R-:W-:Y:S01]  /*5890*/  IADD3 R104, P6, PT, R5, R120, RZ ;  /* 0x0000007805687210 */ /* 0x000fe20007fde0ff */
[----:B-1----:R-:W-:-:S03]  /*58a0*/  IMAD R6, R10, 0x2, R5 ;  /* 0x000000020a067824 */ /* 0x002fc600078e0205 */
[----:B------:R-:W-:Y:S02]  /*58b0*/  LEA.HI.X.SX32 R105, R5, R4, 0x1, P6 ;  /* 0x0000000405697211 */ /* 0x000fe400030f0eff */
[----:B------:R-:W-:Y:S01]  /*58c0*/  IADD3 R106, P6, PT, R6, R120, RZ ;  /* 0x00000078066a7210 */ /* 0x000fe20007fde0ff */
[----:B----4-:R-:W-:Y:S02]  /*58d0*/  IMAD R5, R8, 0x2, R6 ;  /* 0x0000000208057824 */ /* 0x010fe400078e0206 */
[----:B------:R-:W1:Y:S01]  /*58e0*/  LDC R8, c[0x0][0x3d8] ;  /* 0x0000f600ff087b82 */ /* 0x000e620000000800 */
[----:B------:R-:W-:Y:S01]  /*58f0*/  LEA.HI.X.SX32 R107, R6, R4, 0x1, P6 ;  /* 0x00000004066b7211 */ /* 0x000fe200030f0eff */
[----:B0-----:R-:W-:Y:S01]  /*5900*/  IMAD R6, R7, 0x2, R5 ;  /* 0x0000000207067824 */ /* 0x001fe200078e0205 */
[----:B------:R-:W-:-:S05]  /*5910*/  IADD3 R108, P6, PT, R5, R120, RZ ;  /* 0x00000078056c7210 */ /* 0x000fca0007fde0ff */
[----:B------:R-:W0:Y:S01]  /*5920*/  LDC R7, c[0x0][0x3d8] ;  /* 0x0000f600ff077b82 */ /* 0x000e220000000800 */
[----:B------:R-:W4:Y:S01]  /*5930*/  @P2 LDG.E.U8 R11, desc[UR34][R106.64] ;  /* 0x000000226a0b2981 */ /* 0x000f22000c1e1100 */
[----:B------:R-:W-:Y:S02]  /*5940*/  LEA.HI.X.SX32 R109, R5, R4, 0x1, P6 ;  /* 0x00000004056d7211 */ /* 0x000fe400030f0eff */
[----:B------:R-:W-:-:S04]  /*5950*/  IADD3 R110, P6, PT, R6, R120, RZ ;  /* 0x00000078066e7210 */ /* 0x000fc80007fde0ff */
[----:B------:R-:W-:Y:S01]  /*5960*/  LEA.HI.X.SX32 R111, R6, R4, 0x1, P6 ;  /* 0x00000004066f7211 */ /* 0x000fe200030f0eff */
[----:B-1----:R-:W-:-:S05]  /*5970*/  IMAD R5, R8, 0x2, R6 ;  /* 0x0000000208057824 */ /* 0x002fca00078e0206 */
[----:B------:R-:W-:Y:S01]  /*5980*/  IADD3 R112, P6, PT, R5, R120, RZ ;  /* 0x0000007805707210 */ /* 0x000fe20007fde0ff */
[----:B0-----:R-:W-:-:S03]  /*5990*/  IMAD R6, R7, 0x2, R5 ;  /* 0x0000000207067824 */ /* 0x001fc600078e0205 */
[----:B------:R-:W-:Y:S01]  /*59a0*/  LEA.HI.X.SX32 R113, R5, R4, 0x1, P6 ;  /* 0x0000000405717211 */ /* 0x000fe200030f0eff */
[----:B------:R-:W-:Y:S01]  /*59b0*/  IMAD R5, R13, 0x2, R6 ;  /* 0x000000020d057824 */ /* 0x000fe200078e0206 */
[C---:B------:R-:W-:Y:S02]  /*59c0*/  IADD3 R114, P6, PT, R6.reuse, R120, RZ ;  /* 0x0000007806727210 */ /* 0x040fe40007fde0ff */
[----:B------:R-:W-:Y:S02]  /*59d0*/  PRMT R7, RZ, 0x7610, R7 ;  /* 0x00007610ff077816 */ /* 0x000fe40000000007 */
[----:B------:R-:W-:Y:S01]  /*59e0*/  LEA.HI.X.SX32 R115, R6, R4, 0x1, P6 ;  /* 0x0000000406737211 */ /* 0x000fe200030f0eff */
[----:B------:R-:W-:Y:S01]  /*59f0*/  IMAD R6, R116, 0x2, R5 ;  /* 0x0000000274067824 */ /* 0x000fe200078e0205 */
[----:B------:R-:W-:-:S03]  /*5a00*/  IADD3 R116, P6, PT, R5, R120, RZ ;  /* 0x0000007805747210 */ /* 0x000fc60007fde0ff */
[----:B------:R-:W4:Y:S01]  /*5a10*/  @P2 LDG.E.U8 R7, desc[UR34][R114.64] ;  /* 0x0000002272072981 */ /* 0x000f22000c1e1100 */
[----:B------:R-:W-:Y:S01]  /*5a20*/  LEA.HI.X.SX32 R117, R5, R4, 0x1, P6 ;  /* 0x0000000405757211 */ /* 0x000fe200030f0eff */
[----:B------:R-:W-:Y:S01]  /*5a30*/  IMAD R5, R119, 0x2, R6 ;  /* 0x0000000277057824 */ /* 0x000fe200078e0206 */
[C---:B------:R-:W-:Y:S02]  /*5a40*/  IADD3 R118, P6, PT, R6.reuse, R120, RZ ;  /* 0x0000007806767210 */ /* 0x040fe40007fde0ff */
[----:B------:R-:W-:Y:S02]  /*5a50*/  PRMT R27, RZ, 0x7610, R27 ;  /* 0x00007610ff1b7816 */ /* 0x000fe4000000001b */
[----:B------:R-:W-:Y:S02]  /*5a60*/  LEA.HI.X.SX32 R119, R6, R4, 0x1, P6 ;  /* 0x0000000406777211 */ /* 0x000fe400030f0eff */
[----:B------:R-:W-:Y:S02]  /*5a70*/  IADD3 R120, P6, PT, R5, R120, RZ ;  /* 0x0000007805787210 */ /* 0x000fe40007fde0ff */
[----:B------:R-:W-:Y:S01]  /*5a80*/  PRMT R23, RZ, 0x7610, R23 ;  /* 0x00007610ff177816 */ /* 0x000fe20000000017 */
[----:B------:R-:W4:Y:S01]  /*5a90*/  @P2 LDG.E.U8 R27, desc[UR34][R84.64] ;  /* 0x00000022541b2981 */ /* 0x000f22000c1e1100 */
[----:B------:R-:W-:-:S02]  /*5aa0*/  PRMT R19, RZ, 0x7610, R19 ;  /* 0x00007610ff137816 */ /* 0x000fc40000000013 */
[----:B------:R-:W-:Y:S02]  /*5ab0*/  PRMT R10, RZ, 0x7610, R10 ;  /* 0x00007610ff0a7816 */ /* 0x000fe4000000000a */
[----:B------:R-:W-:Y:S01]  /*5ac0*/  LEA.HI.X.SX32 R121, R5, R4, 0x1, P6 ;  /* 0x0000000405797211 */ /* 0x000fe200030f0eff */
[----:B------:R-:W4:Y:S01]  /*5ad0*/  @P2 LDG.E.U8 R23, desc[UR34][R92.64] ;  /* 0x000000225c172981 */ /* 0x000f22000c1e1100 */
[----:B------:R-:W-:-:S03]  /*5ae0*/  PRMT R5, RZ, 0x7610, R5 ;  /* 0x00007610ff057816 */ /* 0x000fc60000000005 */
[----:B------:R-:W4:Y:S04]  /*5af0*/  @P2 LDG.E.U8 R19, desc[UR34][R100.64] ;  /* 0x0000002264132981 */ /* 0x000f28000c1e1100 */
[----:B------:R-:W4:Y:S04]  /*5b00*/  @P2 LDG.E.U8 R10, desc[UR34][R108.64] ;  /* 0x000000226c0a2981 */ /* 0x000f28000c1e1100 */
[----:B------:R-:W4:Y:S01]  /*5b10*/  @P2 LDG.E.U8 R5, desc[UR34][R116.64] ;  /* 0x0000002274052981 */ /* 0x000f22000c1e1100 */
[----:B------:R-:W-:Y:S02]  /*5b20*/  PRMT R34, RZ, 0x7610, R34 ;  /* 0x00007610ff227816 */ /* 0x000fe40000000022 */
[----:B------:R-:W-:-:S02]  /*5b30*/  PRMT R30, RZ, 0x7610, R30 ;  /* 0x00007610ff1e7816 */ /* 0x000fc4000000001e */
[----:B------:R-:W-:Y:S02]  /*5b40*/  PRMT R26, RZ, 0x7610, R26 ;  /* 0x00007610ff1a7816 */ /* 0x000fe4000000001a */
[----:B------:R-:W-:Y:S01]  /*5b50*/  PRMT R22, RZ, 0x7610, R22 ;  /* 0x00007610ff167816 */ /* 0x000fe20000000016 */
[----:B------:R-:W4:Y:S01]  /*5b60*/  @P2 LDG.E.U8 R34, desc[UR34][R70.64] ;  /* 0x0000002246222981 */ /* 0x000f22000c1e1100 */
[----:B------:R-:W-:Y:S02]  /*5b70*/  PRMT R15, RZ, 0x7610, R15 ;  /* 0x00007610ff0f7816 */ /* 0x000fe4000000000f */
[----:B------:R-:W-:Y:S01]  /*5b80*/  PRMT R9, RZ, 0x7610, R9 ;  /* 0x00007610ff097816 */ /* 0x000fe20000000009 */
[----:B------:R-:W4:Y:S01]  /*5b90*/  @P2 LDG.E.U8 R30, desc[UR34][R78.64] ;  /* 0x000000224e1e2981 */ /* 0x000f22000c1e1100 */
[----:B------:R-:W-:Y:S02]  /*5ba0*/  PRMT R4, RZ, 0x7610, R4 ;  /* 0x00007610ff047816 */ /* 0x000fe40000000004 */
[----:B------:R-:W-:Y:S01]  /*5bb0*/  PRMT R195, RZ, 0x7610, R195 ;  /* 0x00007610ffc37816 */ /* 0x000fe200000000c3 */
[----:B------:R-:W4:Y:S01]  /*5bc0*/  @P2 LDG.E.U8 R26, desc[UR34][R86.64] ;  /* 0x00000022561a2981 */ /* 0x000f22000c1e1100 */
[----:B------:R-:W-:-:S02]  /*5bd0*/  PRMT R194, RZ, 0x7610, R194 ;  /* 0x00007610ffc27816 */ /* 0x000fc400000000c2 */
[----:B------:R-:W-:Y:S01]  /*5be0*/  PRMT R193, RZ, 0x7610, R193 ;  /* 0x00007610ffc17816 */ /* 0x000fe200000000c1 */
[----:B------:R-:W4:Y:S01]  /*5bf0*/  @P2 LDG.E.U8 R22, desc[UR34][R94.64] ;  /* 0x000000225e162981 */ /* 0x000f22000c1e1100 */
[----:B------:R-:W-:-:S03]  /*5c00*/  PRMT R192, RZ, 0x7610, R192 ;  /* 0x00007610ffc07816 */ /* 0x000fc600000000c0 */
        /* <DEDUP_REMOVED lines=12> */
[----:B------:R-:W-:Y:S02]  /*5cd0*/  PRMT R29, RZ, 0x7610, R29 ;  /* 0x00007610ff1d7816 */ /* 0x000fe4000000001d */
[----:B------:R-:W-:Y:S01]  /*5ce0*/  PRMT R25, RZ, 0x7610, R25 ;  /* 0x00007610ff197816 */ /* 0x000fe20000000019 */
[----:B------:R-:W4:Y:S01]  /*5cf0*/  @P2 LDG.E.U8 R247, desc[UR34][R40.64] ;  /* 0x0000002228f72981 */ /* 0x000f22000c1e1100 */
[----:B------:R-:W-:Y:S02]  /*5d00*/  PRMT R21, RZ, 0x7610, R21 ;  /* 0x00007610ff157816 */ /* 0x000fe40000000015 */
[----:B------:R-:W-:Y:S01]  /*5d10*/  PRMT R14, RZ, 0x7610, R14 ;  /* 0x00007610ff0e7816 */ /* 0x000fe2000000000e */
        /* <DEDUP_REMOVED lines=10> */
[----:B------:R-:W-:-:S02]  /*5dc0*/  F2FP.SATFINITE.E4M3.F32.PACK_AB_MERGE_C R186, R17, R18, RZ ;  /* 0x0000001211ba723e */ /* 0x000fc400048070ff */
[----:B------:R-:W0:Y:S01]  /*5dd0*/  S2R R18, SR_TID.X ;  /* 0x0000000000127919 */ /* 0x000e220000002100 */
[----:B------:R-:W-:-:S06]  /*5de0*/  PRMT R13, RZ, 0x7610, R13 ;  /* 0x00007610ff0d7816 */ /* 0x000fcc000000000d */
[----:B------:R-:W4:Y:S01]  /*5df0*/  @P2 LDG.E.U8 R13, desc[UR34][R120.64] ;  /* 0x00000022780d2981 */ /* 0x000f22000c1e1100 */
[----:B------:R-:W-:Y:S01]  /*5e00*/  BAR.SYNC.DEFER_BLOCKING 0x0 ;  /* 0x0000000000007b1d */ /* 0x000fe20000010000 */
[----:B------:R-:W-:Y:S01]  /*5e10*/  F2FP.SATFINITE.E4M3.F32.PACK_AB_MERGE_C R191, R12, R16, RZ ;  /* 0x000000100cbf723e */ /* 0x000fe200048070ff */
[----:B------:R-:W-:Y:S01]  /*5e20*/  IMAD.U32 R12, RZ, RZ, UR22 ;  /* 0x00000016ff0c7e24 */ /* 0x000fe2000f8e00ff */
[----:B------:R-:W-:Y:S01]  /*5e30*/  F2FP.SATFINITE.E4M3.F32.PACK_AB_MERGE_C R181, R181, R223, RZ ;  /* 0x000000dfb5b5723e */ /* 0x000fe200048070ff */
[----:B0-----:R-:W-:Y:S02]  /*5e40*/  IMAD.SHL.U32 R6, R18, 0x10, RZ ;  /* 0x0000001012067824 */ /* 0x001fe400078e00ff */
[----:B------:R0:W-:Y:S03]  /*5e50*/  STS.U8 [R2+UR14+0x1800], R246 ;  /* 0x001800f602007988 */ /* 0x0001e6000800000e */
[----:B------:R-:W-:Y:S01]  /*5e60*/  LOP3.LUT R6, R6, 0x70, RZ, 0xc0, !PT ;  /* 0x0000007006067812 */ /* 0x000fe200078ec0ff */
[----:B------:R-:W-:Y:S04]  /*5e70*/  STS.U8 [R2+UR14], R213 ;  /* 0x000000d502007988 */ /* 0x000fe8000800000e */
[----:B------:R-:W-:Y:S01]  /*5e80*/  IMAD R12, R12, 0x40, R6 ;  /* 0x000000400c0c7824 */ /* 0x000fe200078e0206 */
[----:B0-----:R-:W-:Y:S01]  /*5e90*/  LOP3.LUT R246, R2, 0x20, RZ, 0x3c, !PT ;  /* 0x0000002002f67812 */ /* 0x001fe200078e3cff */
[----:B------:R-:W-:Y:S01]  /*5ea0*/  STS.U8 [R2+UR14+0x400], R212 ;  /* 0x000400d402007988 */ /* 0x000fe2000800000e */
[----:B------:R-:W-:-:S03]  /*5eb0*/  F2FP.SATFINITE.E4M3.F32.PACK_AB_MERGE_C R6, R224, R225, RZ ;  /* 0x000000e1e006723e */ /* 0x000fc600048070ff */
[----:B------:R-:W-:Y:S04]  /*5ec0*/  STS.U8 [R2+UR14+0x800], R211 ;  /* 0x000800d302007988 */ /* 0x000fe8000800000e */
[----:B------:R-:W-:Y:S04]  /*5ed0*/  STS.U8 [R2+UR14+0xc00], R210 ;  /* 0x000c00d202007988 */ /* 0x000fe8000800000e */
[----:B------:R-:W-:Y:S04]  /*5ee0*/  STS.U8 [R2+UR14+0x1000], R209 ;  /* 0x001000d102007988 */ /* 0x000fe8000800000e */
[----:B------:R-:W-:Y:S04]  /*5ef0*/  STS.U8 [R2+UR14+0x1400], R208 ;  /* 0x001400d002007988 */ /* 0x000fe8000800000e */
[----:B--2---:R-:W-:Y:S04]  /*5f00*/  STS.U8 [R2+UR14+0x1c00], R232 ;  /* 0x001c00e802007988 */ /* 0x004fe8000800000e */
[----:B------:R-:W-:Y:S04]  /*5f10*/  STS.U8 [R2+UR14+0x2000], R158 ;  /* 0x0020009e02007988 */ /* 0x000fe8000800000e */
[----:B------:R-:W-:Y:S04]  /*5f20*/  STS.U8 [R2+UR14+0x2400], R154 ;  /* 0x0024009a02007988 */ /* 0x000fe8000800000e */
[----:B------:R-:W-:Y:S04]  /*5f30*/  STS.U8 [R2+UR14+0x2800], R32 ;  /* 0x0028002002007988 */ /* 0x000fe8000800000e */
[----:B------:R-:W-:Y:S04]  /*5f40*/  STS.U8 [R2+UR14+0x2c00], R28 ;  /* 0x002c001c02007988 */ /* 0x000fe8000800000e */
[----:B---3--:R-:W-:Y:S01]  /*5f50*/  STS.U8 [R2+UR14+0x3000], R24 ;  /* 0x0030001802007988 */ /* 0x008fe2000800000e */
[----:B------:R-:W-:-:S02]  /*5f60*/  LOP3.LUT R18, R18, 0xf, RZ, 0xc0, !PT ;  /* 0x0000000f12127812 */ /* 0x000fc400078ec0ff */
[----:B------:R-:W-:Y:S01]  /*5f70*/  LOP3.LUT R12, R12, R152, RZ, 0x3c, !PT ;  /* 0x000000980c0c7212 */ /* 0x000fe200078e3cff */
[----:B------:R0:W5:Y:S01]  /*5f80*/  LDL.LU R225, [R1+0x1c4] ;  /* 0x0001c40001e17983 */ /* 0x0001620000300800 */
[----:B------:R-:W-:-:S03]  /*5f90*/  F2FP.SATFINITE.E4M3.F32.PACK_AB_MERGE_C R152, R221, R222, RZ ;  /* 0x000000dedd98723e */ /* 0x000fc600048070ff */
[----:B------:R0:W5:Y:S01]  /*5fa0*/  LDL.LU R224, [R1+0x1c0] ;  /* 0x0001c00001e07983 */ /* 0x0001620000300800 */
[----:B------:R-:W-:-:S03]  /*5fb0*/  F2FP.SATFINITE.E4M3.F32.PACK_AB_MERGE_C R17, R219, R220, RZ ;  /* 0x000000dcdb11723e */ /* 0x000fc600048070ff */
[----:B------:R0:W5:Y:S01]  /*5fc0*/  LDL.LU R223, [R1+0x1bc] ;  /* 0x0001bc0001df7983 */ /* 0x0001620000300800 */
[----:B------:R-:W-:-:S03]  /*5fd0*/  IMAD R12, R18, 0x80, R12 ;  /* 0x00000080120c7824 */ /* 0x000fc600078e020c */
[----:B------:R0:W5:Y:S04]  /*5fe0*/  LDL.LU R222, [R1+0x1b8] ;  /* 0x0001b80001de7983 */ /* 0x0001680000300800 */
[----:B------:R-:W-:Y:S01]  /*5ff0*/  STS.U8 [R2+UR14+0x3400], R20 ;  /* 0x0034001402007988 */ /* 0x000fe2000800000e */
[----:B------:R-:W-:-:S03]  /*6000*/  F2FP.SATFINITE.E4M3.F32.PACK_AB_MERGE_C R18, R217, R218, RZ ;  /* 0x000000dad912723e */ /* 0x000fc600048070ff */
[----:B------:R0:W5:Y:S01]  /*6010*/  LDL.LU R221, [R1+0x1b4] ;  /* 0x0001b40001dd7983 */ /* 0x0001620000300800 */
[----:B------:R-:W-:-:S03]  /*6020*/  F2FP.SATFINITE.E4M3.F32.PACK_AB_MERGE_C R16, R215, R216, RZ ;  /* 0x000000d8d710723e */ /* 0x000fc600048070ff */
[----:B------:R0:W5:Y:S04]  /*6030*/  LDL.LU R220, [R1+0x1b0] ;  /* 0x0001b00001dc7983 */ /* 0x0001680000300800 */
[----:B------:R0:W5:Y:S04]  /*6040*/  LDL.LU R219, [R1+0x1ac] ;  /* 0x0001ac0001db7983 */ /* 0x0001680000300800 */
[----:B------:R0:W5:Y:S04]  /*6050*/  LDL.LU R218, [R1+0x1a8] ;  /* 0x0001a80001da7983 */ /* 0x0001680000300800 */
[----:B------:R0:W5:Y:S04]  /*6060*/  LDL.LU R217, [R1+0x1a4] ;  /* 0x0001a40001d97983 */ /* 0x0001680000300800 */
[----:B------:R0:W5:Y:S04]  /*6070*/  LDL.LU R216, [R1+0x1a0] ;  /* 0x0001a00001d87983 */ /* 0x0001680000300800 */
[----:B------:R0:W5:Y:S04]  /*6080*/  LDL.LU R215, [R1+0x19c] ;  /* 0x00019c0001d77983 */ /* 0x0001680000300800 */
[----:B----4-:R-:W-:Y:S04]  /*6090*/  STS.U8 [R2+UR14+0x3800], R11 ;  /* 0x0038000b02007988 */ /* 0x010fe8000800000e */
[----:B------:R1:W-:Y:S04]  /*60a0*/  STL [R1+0xf0], R214 ;  /* 0x0000f0d601007387 */ /* 0x0003e80000100800 */
[----:B-1----:R0:W5:Y:S04]  /*60b0*/  LDL.LU R214, [R1+0x198] ;  /* 0x0001980001d67983 */ /* 0x0021680000300800 */
[----:B------:R0:W5:Y:S04]  /*60c0*/  LDL.LU R213, [R1+0x194] ;  /* 0x0001940001d57983 */ /* 0x0001680000300800 */
[----:B------:R0:W5:Y:S04]  /*60d0*/  LDL.LU R212, [R1+0x190] ;  /* 0x0001900001d47983 */ /* 0x0001680000300800 */
[----:B------:R0:W5:Y:S04]  /*60e0*/  LDL.LU R211, [R1+0x18c] ;  /* 0x00018c0001d37983 */ /* 0x0001680000300800 */
[----:B------:R0:W5:Y:S04]  /*60f0*/  LDL.LU R210, [R1+0x188] ;  /* 0x0001880001d27983 */ /* 0x0001680000300800 */
[----:B------:R0:W5:Y:S04]  /*6100*/  LDL.LU R209, [R1+0x184] ;  /* 0x0001840001d17983 */ /* 0x0001680000300800 */
[----:B------:R1:W-:Y:S04]  /*6110*/  STS.U8 [R2+UR14+0x3c00], R7 ;  /* 0x003c000702007988 */ /* 0x0003e8000800000e */
[----:B------:R2:W-:Y:S04]  /*6120*/  STS.U8 [R246+UR14+0x100], R207 ;  /* 0x000100cff6007988 */ /* 0x0005e8000800000e */
[----:B------:R3:W-:Y:S04]  /*6130*/  STS.U8 [R246+UR14+0x500], R206 ;  /* 0x000500cef6007988 */ /* 0x0007e8000800000e */
[----:B------:R-:W-:Y:S04]  /*6140*/  STS.U8 [R246+UR14+0x900], R205 ;  /* 0x000900cdf6007988 */ /* 0x000fe8000800000e */
[----:B------:R-:W-:Y:S04]  /*6150*/  STS.U8 [R246+UR14+0xd00], R204 ;  /* 0x000d00ccf6007988 */ /* 0x000fe8000800000e */
[----:B------:R-:W-:Y:S04]  /*6160*/  STS.U8 [R246+UR14+0x1100], R203 ;  /* 0x001100cbf6007988 */ /* 0x000fe8000800000e */
[----:B------:R-:W-:Y:S04]  /*6170*/  STS.U8 [R246+UR14+0x1500], R202 ;  /* 0x001500caf6007988 */ /* 0x000fe8000800000e */
[----:B------:R-:W-:Y:S04]  /*6180*/  STS.U8 [R246+UR14+0x1900], R235 ;  /* 0x001900ebf6007988 */ /* 0x000fe8000800000e */
[----:B------:R-:W-:Y:S01]  /*6190*/  STS.U8 [R246+UR14+0x1d00], R189 ;  /* 0x001d00bdf6007988 */ /* 0x000fe2000800000e */
[----:B-1----:R-:W-:-:S03]  /*61a0*/  LOP3.LUT R7, R2, 0x40, RZ, 0x3c, !PT ;  /* 0x0000004002077812 */ /* 0x002fc600078e3cff */
        /* <DEDUP_REMOVED lines=8> */
[----:B------:R4:W-:Y:S04]  /*6230*/  STS.U8 [R7+UR14+0x200], R201 ;  /* 0x000200c907007988 */ /* 0x0009e8000800000e */
[----:B------:R0:W-:Y:S04]  /*6240*/  STS.U8 [R7+UR14+0x600], R200 ;  /* 0x000600c807007988 */ /* 0x0001e8000800000e */
[----:B------:R0:W-:Y:S04]  /*6250*/  STS.U8 [R7+UR14+0xa00], R199 ;  /* 0x000a00c707007988 */ /* 0x0001e8000800000e */
[----:B------:R0:W-:Y:S04]  /*6260*/  STS.U8 [R7+UR14+0xe00], R198 ;  /* 0x000e00c607007988 */ /* 0x0001e8000800000e */
[----:B------:R0:W-:Y:S04]  /*6270*/  STS.U8 [R7+UR14+0x1200], R197 ;  /* 0x001200c507007988 */ /* 0x0001e8000800000e */
[----:B------:R0:W5:Y:S04]  /*6280*/  LDL.LU R208, [R1+0x180] ;  /* 0x0001800001d07983 */ /* 0x0001680000300800 */
[----:B------:R-:W-:Y:S04]  /*6290*/  STS.U8 [R7+UR14+0x1600], R252 ;  /* 0x001600fc07007988 */ /* 0x000fe8000800000e */
[----:B--2---:R2:W5:Y:S04]  /*62a0*/  LDL.LU R207, [R1+0x17c] ;  /* 0x00017c0001cf7983 */ /* 0x0045680000300800 */
[----:B------:R-:W-:Y:S04]  /*62b0*/  STS.U8 [R7+UR14+0x1a00], R234 ;  /* 0x001a00ea07007988 */ /* 0x000fe8000800000e */
[----:B---3--:R2:W5:Y:S04]  /*62c0*/  LDL.LU R206, [R1+0x178] ;  /* 0x0001780001ce7983 */ /* 0x0085680000300800 */
[----:B------:R-:W-:Y:S01]  /*62d0*/  STS.U8 [R7+UR14+0x1e00], R188 ;  /* 0x001e00bc07007988 */ /* 0x000fe2000800000e */
[----:B-1----:R-:W-:-:S03]  /*62e0*/  LOP3.LUT R19, R2, 0x60, RZ, 0x3c, !PT ;  /* 0x0000006002137812 */ /* 0x002fc600078e3cff */
[----:B------:R2:W5:Y:S04]  /*62f0*/  LDL.LU R205, [R1+0x174] ;  /* 0x0001740001cd7983 */ /* 0x0005680000300800 */
[----:B------:R-:W-:Y:S04]  /*6300*/  STS.U8 [R7+UR14+0x2200], R156 ;  /* 0x0022009c07007988 */ /* 0x000fe8000800000e */
[----:B------:R2:W5:Y:S04]  /*6310*/  LDL.LU R204, [R1+0x170] ;  /* 0x0001700001cc7983 */ /* 0x0005680000300800 */
[----:B------:R-:W-:Y:S04]  /*6320*/  STS.U8 [R7+UR14+0x2600], R34 ;  /* 0x0026002207007988 */ /* 0x000fe8000800000e */
[----:B------:R2:W5:Y:S04]  /*6330*/  LDL.LU R203, [R1+0x16c] ;  /* 0x00016c0001cb7983 */ /* 0x0005680000300800 */
[----:B------:R-:W-:Y:S04]  /*6340*/  STS.U8 [R7+UR14+0x2a00], R30 ;  /* 0x002a001e07007988 */ /* 0x000fe8000800000e */
[----:B------:R2:W5:Y:S04]  /*6350*/  LDL.LU R202, [R1+0x168] ;  /* 0x0001680001ca7983 */ /* 0x0005680000300800 */
[----:B------:R-:W-:Y:S04]  /*6360*/  STS.U8 [R7+UR14+0x2e00], R26 ;  /* 0x002e001a07007988 */ /* 0x000fe8000800000e */
[----:B----4-:R2:W5:Y:S04]  /*6370*/  LDL.LU R201, [R1+0x164] ;  /* 0x0001640001c97983 */ /* 0x0105680000300800 */
[----:B------:R-:W-:Y:S04]  /*6380*/  STS.U8 [R7+UR14+0x3200], R22 ;  /* 0x0032001607007988 */ /* 0x000fe8000800000e */
[----:B0-----:R2:W5:Y:S04]  /*6390*/  LDL.LU R200, [R1+0x160] ;  /* 0x0001600001c87983 */ /* 0x0015680000300800 */
[----:B------:R-:W-:Y:S04]  /*63a0*/  STS.U8 [R7+UR14+0x3600], R15 ;  /* 0x0036000f07007988 */ /* 0x000fe8000800000e */
[----:B------:R2:W5:Y:S04]  /*63b0*/  LDL.LU R199, [R1+0x15c] ;  /* 0x00015c0001c77983 */ /* 0x0005680000300800 */
[----:B------:R-:W-:Y:S04]  /*63c0*/  STS.U8 [R7+UR14+0x3a00], R9 ;  /* 0x003a000907007988 */ /* 0x000fe8000800000e */
[----:B------:R2:W5:Y:S04]  /*63d0*/  LDL.LU R198, [R1+0x158] ;  /* 0x0001580001c67983 */ /* 0x0005680000300800 */
[----:B------:R-:W-:Y:S04]  /*63e0*/  STS.U8 [R7+UR14+0x3e00], R4 ;  /* 0x003e000407007988 */ /* 0x000fe8000800000e */
[----:B------:R2:W5:Y:S04]  /*63f0*/  LDL.LU R197, [R1+0x154] ;  /* 0x0001540001c57983 */ /* 0x0005680000300800 */
[----:B------:R0:W-:Y:S04]  /*6400*/  STS.U8 [R19+UR14+0x300], R196 ;  /* 0x000300c413007988 */ /* 0x0001e8000800000e */
[----:B------:R1:W-:Y:S01]  /*6410*/  STS.U8 [R19+UR14+0x700], R195 ;  /* 0x000700c313007988 */ /* 0x0003e2000800000e */
[----:B------:R-:W-:-:S03]  /*6420*/  F2FP.SATFINITE.E4M3.F32.PACK_AB_MERGE_C R5, R187, R190, R191 ;  /* 0x000000bebb05723e */ /* 0x000fc600048070bf */
[----:B------:R3:W-:Y:S04]  /*6430*/  STS.U8 [R19+UR14+0xb00], R194 ;  /* 0x000b00c213007988 */ /* 0x0007e8000800000e */
[----:B0-----:R2:W5:Y:S04]  /*6440*/  LDL.LU R196, [R1+0x150] ;  /* 0x0001500001c47983 */ /* 0x0015680000300800 */
[----:B-1----:R2:W5:Y:S04]  /*6450*/  LDL.LU R195, [R1+0x14c] ;  /* 0x00014c0001c37983 */ /* 0x0025680000300800 */
[----:B---3--:R2:W5:Y:S04]  /*6460*/  LDL.LU R194, [R1+0x148] ;  /* 0x0001480001c27983 */ /* 0x0085680000300800 */
[----:B------:R0:W-:Y:S04]  /*6470*/  STS.U8 [R19+UR14+0xf00], R193 ;  /* 0x000f00c113007988 */ /* 0x0001e8000800000e */
[----:B------:R1:W-:Y:S01]  /*6480*/  STS.U8 [R19+UR14+0x1300], R192 ;  /* 0x001300c013007988 */ /* 0x0003e2000800000e */
[----:B------:R-:W-:-:S03]  /*6490*/  F2FP.SATFINITE.E4M3.F32.PACK_AB_MERGE_C R4, R184, R185, R186 ;  /* 0x000000b9b804723e */ /* 0x000fc600048070ba */
[----:B0-----:R2:W5:Y:S04]  /*64a0*/  LDL.LU R193, [R1+0x144] ;  /* 0x0001440001c17983 */ /* 0x0015680000300800 */
[----:B-1----:R2:W5:Y:S04]  /*64b0*/  LDL.LU R192, [R1+0x140] ;  /* 0x0001400001c07983 */ /* 0x0025680000300800 */
[----:B------:R2:W5:Y:S04]  /*64c0*/  LDL.LU R191, [R1+0x13c] ;  /* 0x00013c0001bf7983 */ /* 0x0005680000300800 */
[----:B------:R2:W5:Y:S01]  /*64d0*/  LDL.LU R190, [R1+0x138] ;  /* 0x0001380001be7983 */ /* 0x0005620000300800 */
[----:B------:R-:W-:-:S03]  /*64e0*/  F2FP.SATFINITE.E4M3.F32.PACK_AB_MERGE_C R6, R182, R183, R6 ;  /* 0x000000b7b606723e */ /* 0x000fc60004807006 */
[----:B------:R-:W-:Y:S04]  /*64f0*/  STS.U8 [R19+UR14+0x1700], R247 ;  /* 0x001700f713007988 */ /* 0x000fe8000800000e */
[----:B------:R2:W5:Y:S04]  /*6500*/  LDL.LU R187, [R1+0x134] ;  /* 0x0001340001bb7983 */ /* 0x0005680000300800 */
[----:B------:R-:W-:Y:S04]  /*6510*/  STS.U8 [R19+UR14+0x1b00], R233 ;  /* 0x001b00e913007988 */ /* 0x000fe8000800000e */
[----:B------:R2:W5:Y:S01]  /*6520*/  LDL.LU R186, [R1+0x130] ;  /* 0x0001300001ba7983 */ /* 0x0005620000300800 */
[----:B------:R-:W-:-:S03]  /*6530*/  F2FP.SATFINITE.E4M3.F32.PACK_AB_MERGE_C R7, R179, R180, R181 ;  /* 0x000000b4b307723e */ /* 0x000fc600048070b5 */
[----:B------:R-:W-:Y:S04]  /*6540*/  STS.U8 [R19+UR14+0x1f00], R159 ;  /* 0x001f009f13007988 */ /* 0x000fe8000800000e */
[----:B------:R2:W5:Y:S04]  /*6550*/  LDL.LU R185, [R1+0x12c] ;  /* 0x00012c0001b97983 */ /* 0x0005680000300800 */
        /* <DEDUP_REMOVED lines=10> */
[----:B------:R2:W5:Y:S04]  /*6600*/  LDL.LU R180, [R1+0x118] ;  /* 0x0001180001b47983 */ /* 0x0005680000300800 */
[----:B------:R-:W-:Y:S04]  /*6610*/  STS.U8 [R19+UR14+0x3700], R14 ;  /* 0x0037000e13007988 */ /* 0x000fe8000800000e */
[----:B------:R2:W5:Y:S01]  /*6620*/  LDL.LU R179, [R1+0x114] ;  /* 0x0001140001b37983 */ /* 0x0005620000300800 */
[----:B------:R-:W-:-:S03]  /*6630*/  F2FP.SATFINITE.E4M3.F32.PACK_AB_MERGE_C R10, R173, R174, R18 ;  /* 0x000000aead0a723e */ /* 0x000fc60004807012 */
[----:B------:R0:W-:Y:S04]  /*6640*/  STS.U8 [R19+UR14+0x3b00], R8 ;  /* 0x003b000813007988 */ /* 0x0001e8000800000e */
[----:B------:R2:W5:Y:S04]  /*6650*/  LDL.LU R178, [R1+0x110] ;  /* 0x0001100001b27983 */ /* 0x0005680000300800 */
[----:B------:R2:W5:Y:S01]  /*6660*/  LDL.LU R177, [R1+0x10c] ;  /* 0x00010c0001b17983 */ /* 0x0005620000300800 */
[----:B0-----:R-:W-:-:S03]  /*6670*/  F2FP.SATFINITE.E4M3.F32.PACK_AB_MERGE_C R8, R175, R176, R152 ;  /* 0x000000b0af08723e */ /* 0x001fc60004807098 */
[----:B------:R2:W5:Y:S01]  /*6680*/  LDL.LU R176, [R1+0x108] ;  /* 0x0001080001b07983 */ /* 0x0005620000300800 */
[----:B------:R-:W-:-:S03]  /*6690*/  F2FP.SATFINITE.E4M3.F32.PACK_AB_MERGE_C R11, R153, R172, R16 ;  /* 0x000000ac990b723e */ /* 0x000fc60004807010 */
[----:B------:R2:W5:Y:S04]  /*66a0*/  LDL.LU R175, [R1+0x104] ;  /* 0x0001040001af7983 */ /* 0x0005680000300800 */
[----:B------:R2:W5:Y:S04]  /*66b0*/  LDL.LU R174, [R1+0x100] ;  /* 0x0001000001ae7983 */ /* 0x0005680000300800 */
[----:B------:R2:W5:Y:S04]  /*66c0*/  LDL.LU R173, [R1+0xfc] ;  /* 0x0000fc0001ad7983 */ /* 0x0005680000300800 */
[----:B------:R2:W5:Y:S04]  /*66d0*/  LDL.LU R172, [R1+0xf8] ;  /* 0x0000f80001ac7983 */ /* 0x0005680000300800 */
[----:B------:R2:W5:Y:S01]  /*66e0*/  LDL.LU R153, [R1+0xf4] ;  /* 0x0000f40001997983 */ /* 0x0005620000300800 */
[----:B------:R-:W-:-:S04]  /*66f0*/  FADD R152, -R3, -INF ;  /* 0xff80000003987421 */ /* 0x000fc80000000100 */
[----:B------:R-:W-:Y:S01]  /*6700*/  FMUL R152, R152, 1.4426950216293334961 ;  /* 0x3fb8aa3b98987820 */ /* 0x000fe20000400000 */
[----:B------:R-:W-:-:S05]  /*6710*/  LOP3.LUT R14, R12, 0x10, RZ, 0x3c, !PT ;  /* 0x000000100c0e7812 */ /* 0x000fca00078e3cff */
[----:B------:R-:W0:Y:S01]  /*6720*/  MUFU.EX2 R152, R152 ;  /* 0x0000009800987308 */ /* 0x000e220000000800 */
[----:B------:R-:W-:Y:S01]  /*6730*/  STS.U8 [R19+UR14+0x3f00], R13 ;  /* 0x003f000d13007988 */ /* 0x000fe2000800000e */
[----:B------:R-:W-:-:S03]  /*6740*/  UIADD3 UR19, UPT, UPT, UR19, -0x40, URZ ;  /* 0xffffffc013137890 */ /* 0x000fc6000fffe0ff */
[----:B------:R-:W-:Y:S04]  /*6750*/  STS.128 [R12+UR14+0xe000], R4 ;  /* 0x00e000040c007988 */ /* 0x000fe80008000c0e */
[----:B------:R1:W-:Y:S02]  /*6760*/  STS.128 [R14+UR14+0xe000], R8 ;  /* 0x00e000080e007988 */ /* 0x0003e40008000c0e */
[----:B-1----:R-:W1:Y:S01]  /*6770*/  LDTM.16dp32bit_t0_t15.x32 R4, tmem[UR16] ;  /* 0x00000010000479ee */ /* 0x002e620008a80000 */
[----:B------:R-:W3:Y:S01]  /*6780*/  LDTM.16dp32bit_t16_t31.x32 R4, tmem[UR16+0x20] ;  /* 0x00002010000479ee */ /* 0x000ee20008aa0000 */
[----:B------:R-:W-:Y:S01]  /*6790*/  NOP ;  /* 0x0000000000007918 */ /* 0x000fe20000000000 */
[----:B0-2---:R-:W-:Y:S05]  /*67a0*/  @!P2 BRA `(.L_x_9) ;  /* 0x000000000088a947 */ /* 0x005fea0003800000 */
[C---:B-1-3--:R-:W-:Y:S01]  /*67b0*/  FMUL R4, R152.reuse, R4 ;  /* 0x0000000498047220 */ /* 0x04afe20000400000 */
[C---:B------:R-:W-:Y:S01]  /*67c0*/  FMUL R5, R152.reuse, R5 ;  /* 0x0000000598057220 */ /* 0x040fe20000400000 */
        /* <DEDUP_REMOVED lines=29> */
[----:B------:R-:W-:-:S04]  /*69a0*/  FMUL R35, R152, R35 ;  /* 0x0000002398237220 */ /* 0x000fc80000400000 */
[----:B------:R0:W-:Y:S01]  /*69b0*/  STTM.16dp32bit_t0_t15.x32 tmem[UR16], R4 ;  /* 0x00000004000079ed */ /* 0x0001e20008a80010 */
[----:B------:R0:W-:Y:S02]  /*69c0*/  STTM.16dp32bit_t16_t31.x32 tmem[UR16+0x20], R4 ;  /* 0x00002004000079ed */ /* 0x0001e40008aa0010 */
.L_x_9:
[----:B01-3--:R-:W2:Y:S01]  /*69d0*/  LDL.LU R4, [R1+0xf0] ;  /* 0x0000f00001047983 */ /* 0x00bea20000300800 */
[----:B------:R-:W-:Y:S01]  /*69e0*/  UISETP.GE.AND UP2, UPT, UR19, 0x1, UPT ;  /* 0x000000011300788c */ /* 0x000fe2000bf46270 */
[----:B------:R-:W0:Y:S02]  /*69f0*/  FENCE.VIEW.ASYNC.T ;  /* 0x00000000000073c6 */ /* 0x000e240000000200 */
[----:B0-----:R-:W-:Y:S06]  /*6a00*/  BAR.SYNC.DEFER_BLOCKING 0x0 ;  /* 0x0000000000007b1d */ /* 0x001fec0000010000 */
[----:B------:R0:W-:Y:S06]  /*6a10*/  MEMBAR.ALL.CTA ;  /* 0x0000000000007992 */ /* 0x0001ec0000008000 */
[----:B0-----:R-:W0:Y:S02]  /*6a20*/  FENCE.VIEW.ASYNC.S ;  /* 0x00000000000073c6 */ /* 0x001e240000000000 */
[----:B0-----:R-:W-:Y:S01]  /*6a30*/  BAR.SYNC.DEFER_BLOCKING 0x0 ;  /* 0x0000000000007b1d */ /* 0x001fe20000010000 */
[----:B--2---:R-:W-:-:S05]  /*6a40*/  FADD R152, R152, R4 ;  /* 0x0000000498987221 */ /* 0x004fca0000000000 */
[----:B------:R-:W-:Y:S05]  /*6a50*/  @!P3 BRA `(.L_x_10) ;  /* 0x00000000008cb947 */ /* 0x000fea0003800000 */
        /* <DEDUP_REMOVED lines=8> */
[----:B------:R-:W-:Y:S01]  /*6ae0*/  UMOV UR4, URZ ;  /* 0x000000ff00047c82 */ /* 0x000fe20008000000 */
[----:B------:R-:W-:Y:S02]  /*6af0*/  UIADD3.X UR29, UPT, UPT, UR5, 0x40004040, URZ, UP4, !UPT ;  /* 0x40004040051d7890 */ /* 0x000fe4000a7fe4ff */
[----:B------:R-:W-:Y:S02]  /*6b00*/  UIADD3 UR32, UP4, UPT, UR28, 0x2, URZ ;  /* 0x000000021c207890 */ /* 0x000fe4000ff9e0ff */
[----:B------:R-:W-:Y:S02]  /*6b10*/  UIADD3.X UR25, UPT, UPT, UR4, 0x40004040, URZ, UP3, !UPT ;  /* 0x4000404004197890 */ /* 0x000fe40009ffe4ff */
[----:B------:R-:W-:Y:S01]  /*6b20*/  UIADD3 UR38, UP3, UPT, UR28, 0x4, URZ ;  /* 0x000000041c267890 */ /* 0x000fe2000ff7e0ff */
[----:B------:R-:W-:Y:S01]  /*6b30*/  UMOV UR4, UR18 ;  /* 0x0000001200047c82 */ /* 0x000fe20008000000 */
[----:B------:R-:W-:Y:S01]  /*6b40*/  UIADD3.X UR33, UPT, UPT, UR29, URZ, URZ, UP4, !UPT ;  /* 0x000000ff1d217290 */ /* 0x000fe2000a7fe4ff */
[----:B------:R-:W-:Y:S01]  /*6b50*/  UMOV UR6, UR4 ;  /* 0x0000000400067c82 */ /* 0x000fe20008000000 */
[----:B------:R-:W-:-:S02]  /*6b60*/  UIADD3.64 UR4, UPT, UPT, UR24, 0x2, URZ ;  /* 0x0000000218047897 */ /* 0x000fc4000fffe0ff */
[----:B------:R-:W-:Y:S02]  /*6b70*/  UIADD3.X UR39, UPT, UPT, UR29, URZ, URZ, UP3, !UPT ;  /* 0x000000ff1d277290 */ /* 0x000fe40009ffe4ff */
        /* <DEDUP_REMOVED lines=8> */
[----:B------:R-:W-:Y:S01]  /*6c00*/  UMOV UR37, 0x4200010 ;  /* 0x0420001000257882 */ /* 0x000fe20000000000 */
[----:B------:R0:W-:Y:S01]  /*6c10*/  UTCQMMA gdesc[UR10], gdesc[UR12], tmem[UR9], tmem[UR26], idesc[UR27], UPT ;  /* 0x00ff1a0c0a0075ea */ /* 0x0001e2000b800309 */
[----:B------:R-:W-:Y:S01]  /*6c20*/  UMOV UR40, 0x0 ;  /* 0x0000000000287882 */ /* 0x000fe20000000000 */
[----:B------:R-:W-:Y:S01]  /*6c30*/  UMOV UR41, 0x4200010 ;  /* 0x0420001000297882 */ /* 0x000fe20000000000 */
[----:B------:R0:W-:Y:S01]  /*6c40*/  UTCQMMA gdesc[UR24], gdesc[UR28], tmem[UR9], tmem[UR30], idesc[UR31], UPT ;  /* 0x00ff1e1c180075ea */ /* 0x0001e2000b800309 */
[----:B------:R0:W-:Y:S01]  /*6c50*/  UTCQMMA gdesc[UR4], gdesc[UR32], tmem[UR9], tmem[UR36], idesc[UR37], UPT ;  /* 0x00ff2420040075ea */ /* 0x0001e2000b800309 */
[----:B------:R0:W-:Y:S01]  /*6c60*/  UTCQMMA gdesc[UR22], gdesc[UR38], tmem[UR9], tmem[UR40], idesc[UR41], UPT ;  /* 0x00ff2826160075ea */ /* 0x0001e2000b800309 */
[----:B------:R0:W-:Y:S01]  /*6c70*/  UTCBAR [UR6], URZ ;  /* 0x000000ff060073e9 */ /* 0x0001e200080000ff */
[----:B------:R-:W-:Y:S01]  /*6c80*/  NOP ;  /* 0x0000000000007918 */ /* 0x000fe20000000000 */
.L_x_10:
[----:B------:R-:W-:Y:S01]  /*6c90*/  FSEL R4, R152, 1, P2 ;  /* 0x3f80000098047808 */ /* 0x000fe20001000000 */
[----:B0-----:R-:W-:Y:S01]  /*6ca0*/  UMOV UR6, URZ ;  /* 0x000000ff00067c82 */ /* 0x001fe20008000000 */
[----:B------:R-:W-:-:S03]  /*6cb0*/  FSEL R3, R3, -INF , P2 ;  /* 0xff80000003037808 */ /* 0x000fc60001000000 */
[----:B------:R0:W-:Y:S01]  /*6cc0*/  STL [R1+0x2c], R4 ;  /* 0x00002c0401007387 */ /* 0x0001e20000100800 */
[----:B------:R-:W-:Y:S05]  /*6cd0*/  BRA.U !UP2, `(.L_x_11) ;  /* 0x000000410aec7547 */ /* 0x000fea000b800000 */
[----:B------:R-:W-:Y:S01]  /*6ce0*/  UIADD3 UR12, UPT, UPT, UR14, 0xe000, URZ ;  /* 0x0000e0000e0c7890 */ /* 0x000fe2000fffe0ff */
[----:B-----5:R-:W-:Y:S01]  /*6cf0*/  IMAD.SHL.U32 R188, R153, 0x80, RZ ;  /* 0x0000008099bc7824 */ /* 0x020fe200078e00ff */
[----:B------:R-:W-:Y:S01]  /*6d00*/  USHF.R.U32.HI UR24, URZ, 0x4, UR7 ;  /* 0x00000004ff187899 */ /* 0x000fe20008011607 */
[----:B------:R-:W-:Y:S01]  /*6d10*/  IMAD.MOV.U32 R158, RZ, RZ, R3 ;  /* 0x000000ffff9e7224 */ /* 0x000fe200078e0003 */
[----:B------:R-:W-:Y:S02]  /*6d20*/  UIADD3 UR10, UPT, UPT, UR14, 0x8000, URZ ;  /* 0x000080000e0a7890 */ /* 0x000fe4000fffe0ff */
[----:B------:R-:W-:Y:S02]  /*6d30*/  UIADD3 UR11, UPT, UPT, UR14, 0xc000, URZ ;  /* 0x0000c0000e0b7890 */ /* 0x000fe4000fffe0ff */
[----:B------:R-:W-:Y:S02]  /*6d40*/  USHF.R.U32.HI UR12, URZ, 0x4, UR12 ;  /* 0x00000004ff0c7899 */ /* 0x000fe4000801160c */
[----:B------:R-:W-:-:S02]  /*6d50*/  USGXT.U32 UR24, UR24, 0xe ;  /* 0x0000000e1818789a */ /* 0x000fc40008000000 */
[----:B------:R-:W-:Y:S02]  /*6d60*/  USHF.R.U32.HI UR10, URZ, 0x4, UR10 ;  /* 0x00000004ff0a7899 */ /* 0x000fe4000801160a */
[----:B------:R-:W-:Y:S02]  /*6d70*/  USHF.R.U32.HI UR11, URZ, 0x4, UR11 ;  /* 0x00000004ff0b7899 */ /* 0x000fe4000801160b */
[----:B------:R-:W-:Y:S02]  /*6d80*/  USGXT.U32 UR30, UR12, 0xe ;  /* 0x0000000e0c1e789a */ /* 0x000fe40008000000 */
[----:B------:R-:W-:Y:S02]  /*6d90*/  UIADD3 UR12, UP2, UPT, UR24, 0x2, URZ ;  /* 0x00000002180c7890 */ /* 0x000fe4000ff5e0ff */
[----:B------:R-:W-:Y:S01]  /*6da0*/  USGXT.U32 UR32, UR10, 0xe ;  /* 0x0000000e0a20789a */ /* 0x000fe20008000000 */
[----:B------:R-:W-:Y:S01]  /*6db0*/  UMOV UR4, URZ ;  /* 0x000000ff00047c82 */ /* 0x000fe20008000000 */
[----:B------:R-:W-:-:S02]  /*6dc0*/  USGXT.U32 UR22, UR11, 0xe ;  /* 0x0000000e0b16789a */ /* 0x000fc40008000000 */
[----:B------:R-:W-:Y:S02]  /*6dd0*/  UIADD3.X UR13, UPT, UPT, UR4, 0x40004040, URZ, UP2, !UPT ;  /* 0x40004040040d7890 */ /* 0x000fe400097fe4ff */
[----:B------:R-:W-:Y:S02]  /*6de0*/  UIADD3 UR36, UP3, UPT, UR32, 0x2, URZ ;  /* 0x0000000220247890 */ /* 0x000fe4000ff7e0ff */
[----:B------:R-:W-:Y:S01]  /*6df0*/  UIADD3 UR38, UP2, UPT, UR30, 0x2, URZ ;  /* 0x000000021e267890 */ /* 0x000fe2000ff5e0ff */
[----:B------:R-:W-:Y:S01]  /*6e00*/  UMOV UR5, URZ ;  /* 0x000000ff00057c82 */ /* 0x000fe20008000000 */
[----:B------:R-:W-:Y:S01]  /*6e10*/  UIADD3 UR10, UP4, UPT, UR22, 0x80, URZ ;  /* 0x00000080160a7890 */ /* 0x000fe2000ff9e0ff */
[----:B------:R-:W-:Y:S01]  /*6e20*/  UMOV UR7, URZ ;  /* 0x000000ff00077c82 */ /* 0x000fe20008000000 */
[----:B------:R-:W-:Y:S01]  /*6e30*/  UMOV UR6, URZ ;  /* 0x000000ff00067c82 */ /* 0x000fe20008000000 */
[----:B------:R-:W-:Y:S02]  /*6e40*/  UIADD3.X UR37, UPT, UPT, UR5, 0x40004040, URZ, UP3, !UPT ;  /* 0x4000404005257890 */ /* 0x000fe40009ffe4ff */
[----:B------:R-:W-:-:S02]  /*6e50*/  UIADD3.X UR39, UPT, UPT, UR7, 0x40004040, URZ, UP2, !UPT ;  /* 0x4000404007277890 */ /* 0x000fc400097fe4ff */
[----:B------:R-:W-:Y:S02]  /*6e60*/  UIADD3 UR46, UP3, UPT, UR38, 0x4, URZ ;  /* 0x00000004262e7890 */ /* 0x000fe4000ff7e0ff */
[----:B------:R-:W-:Y:S02]  /*6e70*/  UIADD3.X UR11, UPT, UPT, UR6, -0x7fffbfe0, URZ, UP4, !UPT ;  /* 0x80004020060b7890 */ /* 0x000fe4000a7fe4ff */
[----:B------:R-:W-:Y:S02]  /*6e80*/  UIADD3 UR42, UP4, UPT, UR10, 0x80, URZ ;  /* 0x000000800a2a7890 */ /* 0x000fe4000ff9e0ff */
[----:B------:R-:W-:Y:S02]  /*6e90*/  UIADD3 UR40, UP5, UPT, UR10, 0x100, URZ ;  /* 0x000001000a287890 */ /* 0x000fe4000ffbe0ff */
[----:B------:R-:W-:Y:S02]  /*6ea0*/  UIADD3 UR44, UP2, UPT, UR38, 0x2, URZ ;  /* 0x00000002262c7890 */ /* 0x000fe4000ff5e0ff */
[----:B------:R-:W-:-:S02]  /*6eb0*/  UIADD3.X UR47, UPT, UPT, UR39, URZ, URZ, UP3, !UPT ;  /* 0x000000ff272f7290 */ /* 0x000fc40009ffe4ff */
[----:B------:R-:W-:Y:S02]  /*6ec0*/  USHF.L.U32 UR20, UR21, 0x7, URZ ;  /* 0x0000000715147899 */ /* 0x000fe400080006ff */
[----:B------:R-:W-:Y:S01]  /*6ed0*/  UISETP.NE.U32.AND UP3, UPT, UR8, URZ, UPT ;  /* 0x000000ff0800728c */ /* 0x000fe2000bf65070 */
[----:B------:R-:W1:Y:S01]  /*6ee0*/  LDCU UR57, c[0x0][0x3a8] ;  /* 0x00007500ff3977ac */ /* 0x000e620008000800 */
[----:B------:R-:W2:Y:S01]  /*6ef0*/  LDCU UR62, c[0x0][0x3d4] ;  /* 0x00007a80ff3e77ac */ /* 0x000ea20008000800 */
[----:B------:R-:W-:Y:S02]  /*6f00*/  UIADD3.64 UR48, UPT, UPT, UR12, 0x2, URZ ;  /* 0x000000020c307897 */ /* 0x000fe4000fffe0ff */
[----:B------:R-:W-:Y:S02]  /*6f10*/  UIADD3.64 UR50, UPT, UPT, UR12, 0x4, URZ ;  /* 0x000000040c327897 */ /* 0x000fe4000fffe0ff */
[----:B------:R-:W-:Y:S02]  /*6f20*/  UIADD3.X UR43, UPT, UPT, UR11, URZ, URZ, UP4, !UPT ;  /* 0x000000ff0b2b7290 */ /* 0x000fe4000a7fe4ff */
[----:B------:R-:W-:-:S02]  /*6f30*/  UIADD3.X UR41, UPT, UPT, UR11, URZ, URZ, UP5, !UPT ;  /* 0x000000ff0b297290 */ /* 0x000fc4000affe4ff */
[----:B------:R-:W-:Y:S02]  /*6f40*/  UIADD3.X UR45, UPT, UPT, UR39, URZ, URZ, UP2, !UPT ;  /* 0x000000ff272d7290 */ /* 0x000fe400097fe4ff */
[----:B------:R-:W-:Y:S02]  /*6f50*/  UIADD3.64 UR52, UPT, UPT, UR36, 0x2, URZ ;  /* 0x0000000224347897 */ /* 0x000fe4000fffe0ff */
[----:B------:R-:W-:Y:S01]  /*6f60*/  UIADD3.64 UR54, UPT, UPT, UR36, 0x4, URZ ;  /* 0x0000000424367897 */ /* 0x000fe2000fffe0ff */
[----:B------:R-:W-:Y:S01]  /*6f70*/  UMOV UR21, 0x1 ;  /* 0x0000000100157882 */ /* 0x000fe20000000000 */
[----:B------:R-:W-:-:S10]  /*6f80*/  UMOV UR8, URZ ;  /* 0x000000ff00087c82 */ /* 0x000fd40008000000 */
.L_x_16:
[----:B------:R-:W3:Y:S04]  /*6f90*/  LDL.64 R8, [R1+0xe0] ;  /* 0x0000e00001087983 */ /* 0x000ee80000100a00 */
[----:B------:R-:W4:Y:S04]  /*6fa0*/  LDL.64 R6, [R1+0xc0] ;  /* 0x0000c00001067983 */ /* 0x000f280000100a00 */
[----:B--2---:R-:W2:Y:S04]  /*6fb0*/  LDL.64 R20, [R1+0xa0] ;  /* 0x0000a00001147983 */ /* 0x004ea80000100a00 */
[----:B------:R-:W4:Y:S04]  /*6fc0*/  LDL.64 R14, [R1+0x80] ;  /* 0x00008000010e7983 */ /* 0x000f280000100a00 */
[----:B------:R-:W4:Y:S04]  /*6fd0*/  LDL.64 R18, [R1+0x40] ;  /* 0x0000400001127983 */ /* 0x000f280000100a00 */
[----:B------:R-:W4:Y:S04]  /*6fe0*/  LDL.64 R12, [R1+0x60] ;  /* 0x00006000010c7983 */ /* 0x000f280000100a00 */
[----:B------:R-:W4:Y:S04]  /*6ff0*/  LDL.64 R16, [R1+0x18] ;  /* 0x0000180001107983 */ /* 0x000f280000100a00 */
[----:B------:R-:W-:Y:S04]  /*7000*/  STL.64 [R1+0x110], R42 ;  /* 0x0001102a01007387 */ /* 0x000fe80000100a00 */
[----:B------:R-:W-:Y:S04]  /*7010*/  STL.64 [R1+0x108], R40 ;  /* 0x0001082801007387 */ /* 0x000fe80000100a00 */
[----:B------:R-:W-:Y:S04]  /*7020*/  STL.64 [R1+0x100], R38 ;  /* 0x0001002601007387 */ /* 0x000fe80000100a00 */
[----:B------:R0:W-:Y:S04]  /*7030*/  STL.64 [R1+0xf8], R36 ;  /* 0x0000f82401007387 */ /* 0x0001e80000100a00 */
[----:B------:R-:W4:Y:S04]  /*7040*/  LDL.64 R34, [R1+0xb8] ;  /* 0x0000b80001227983 */ /* 0x000f280000100a00 */
[----:B------:R-:W4:Y:S04]  /*7050*/  LDL.64 R24, [R1+0x98] ;  /* 0x0000980001187983 */ /* 0x000f280000100a00 */
[----:B0-----:R-:W4:Y:S04]  /*7060*/  LDL.64 R36, [R1+0xd8] ;  /* 0x0000d80001247983 */ /* 0x001f280000100a00 */
[----:B------:R-:W4:Y:S01]  /*7070*/  LDL.64 R22, [R1+0x78] ;  /* 0x0000780001167983 */ /* 0x000f220000100a00 */
[----:B------:R-:W-:-:S03]  /*7080*/  SHF.R.S32.HI R3, RZ, 0x1f, R188 ;  /* 0x0000001fff037819 */ /* 0x000fc600000114bc */
[----:B------:R-:W4:Y:S04]  /*7090*/  LDL.64 R40, [R1+0xb0] ;  /* 0x0000b00001287983 */ /* 0x000f280000100a00 */
[----:B------:R-:W4:Y:S04]  /*70a0*/  LDL.64 R38, [R1+0x70] ;  /* 0x0000700001267983 */ /* 0x000f280000100a00 */
[----:B------:R-:W4:Y:S01]  /*70b0*/  LDL.64 R42, [R1+0x88] ;  /* 0x00008800012a7983 */ /* 0x000f220000100a00 */
[----:B---3--:R-:W-:-:S05]  /*70c0*/  IADD3 R4, P2, PT, R188, R8, RZ ;  /* 0x00000008bc047210 */ /* 0x008fca0007f5e0ff */
[----:B------:R-:W-:Y:S01]  /*70d0*/  IMAD.X R5, R3, 0x1, R9, P2 ;  /* 0x0000000103057824 */ /* 0x000fe200010e0609 */
[----:B--2---:R-:W-:-:S04]  /*70e0*/  IADD3 R8, P3, PT, R188, R20, RZ ;  /* 0x00000014bc087210 */ /* 0x004fc80007f7e0ff */
[----:B------:R4:W2:Y:S01]  /*70f0*/  LDG.E.U8 R11, desc[UR34][R4.64] ;  /* 0x00000022040b7981 */ /* 0x0008a2000c1e1100 */
[----:B------:R-:W-:-:S03]  /*7100*/  IMAD.X R9, R3, 0x1, R21, P3 ;  /* 0x0000000103097824 */ /* 0x000fc600018e0615 */
[----:B------:R-:W3:Y:S04]  /*7110*/  LDL.64 R20, [R1+0x58] ;  /* 0x0000580001147983 */ /* 0x000ee80000100a00 */
[----:B------:R-:W2:Y:S01]  /*7120*/  LDG.E.U8 R9, desc[UR34][R8.64] ;  /* 0x0000002208097981 */ /* 0x000ea2000c1e1100 */
[----:B----4-:R-:W-:-:S05]  /*7130*/  IADD3 R4, P2, PT, R188, R6, RZ ;  /* 0x00000006bc047210 */ /* 0x010fca0007f5e0ff */
[----:B------:R-:W-:Y:S01]  /*7140*/  IMAD.X R5, R3, 0x1, R7, P2 ;  /* 0x0000000103057824 */ /* 0x000fe200010e0607 */
[----:B------:R-:W-:-:S04]  /*7150*/  IADD3 R6, P2, PT, R188, R14, RZ ;  /* 0x0000000ebc067210 */ /* 0x000fc80007f5e0ff */
[----:B------:R0:W4:Y:S01]  /*7160*/  LDG.E.U8 R10, desc[UR34][R4.64] ;  /* 0x00000022040a7981 */ /* 0x000122000c1e1100 */
[----:B------:R-:W-:Y:S01]  /*7170*/  IMAD.X R7, R3, 0x1, R15, P2 ;  /* 0x0000000103077824 */ /* 0x000fe200010e060f */
[----:B------:R-:W-:-:S04]  /*7180*/  IADD3 R14, P2, PT, R188, R18, RZ ;  /* 0x00000012bc0e7210 */ /* 0x000fc80007f5e0ff */
[----:B------:R-:W2:Y:S01]  /*7190*/  LDG.E.U8 R8, desc[UR34][R6.64] ;  /* 0x0000002206087981 */ /* 0x000ea2000c1e1100 */
[C---:B------:R-:W-:Y:S01]  /*71a0*/  IMAD.X R15, R3.reuse, 0x1, R19, P2 ;  /* 0x00000001030f7824 */ /* 0x040fe200010e0613 */
[C---:B0-----:R-:W-:Y:S02]  /*71b0*/  IADD3 R4, P3, PT, R188.reuse, R12, RZ ;  /* 0x0000000cbc047210 */ /* 0x041fe40007f7e0ff */
[----:B------:R-:W2:Y:S03]  /*71c0*/  LDL.64 R18, [R1+0x38] ;  /* 0x0000380001127983 */ /* 0x000ea60000100a00 */
[C---:B------:R-:W-:Y:S01]  /*71d0*/  IMAD.X R5, R3.reuse, 0x1, R13, P3 ;  /* 0x0000000103057824 */ /* 0x040fe200018e060d */
[C---:B------:R-:W-:Y:S01]  /*71e0*/  IADD3 R12, P3, PT, R188.reuse, R16, RZ ;  /* 0x00000010bc0c7210 */ /* 0x040fe20007f7e0ff */
[----:B------:R0:W4:Y:S04]  /*71f0*/  LDG.E.U8 R6, desc[UR34][R14.64] ;  /* 0x000000220e067981 */ /* 0x000128000c1e1100 */
[----:B------:R-:W-:Y:S01]  /*7200*/  IMAD.X R13, R3, 0x1, R17, P3 ;  /* 0x00000001030d7824 */ /* 0x000fe200018e0611 */
[----:B------:R1:W4:Y:S04]  /*7210*/  LDG.E.U8 R7, desc[UR34][R4.64] ;  /* 0x0000002204077981 */ /* 0x000328000c1e1100 */
[----:B------:R-:W4:Y:S01]  /*7220*/  LDL.64 R16, [R1+0x10] ;  /* 0x0000100001107983 */ /* 0x000f220000100a00 */
[----:B0-----:R-:W-:-:S03]  /*7230*/  IADD3 R14, P3, PT, R188, R240, RZ ;  /* 0x000000f0bc0e7210 */ /* 0x001fc60007f7e0ff */
[----:B------:R0:W4:Y:S01]  /*7240*/  LDG.E.U8 R29, desc[UR34][R12.64] ;  /* 0x000000220c1d7981 */ /* 0x000122000c1e1100 */
[----:B-1----:R-:W-:-:S05]  /*7250*/  IADD3 R4, P2, PT, R188, R250, RZ ;  /* 0x000000fabc047210 */ /* 0x002fca0007f5e0ff */
[C---:B------:R-:W-:Y:S02]  /*7260*/  IMAD.X R5, R3.reuse, 0x1, R251, P2 ;  /* 0x0000000103057824 */ /* 0x040fe400010e06fb */
[C---:B------:R-:W-:Y:S01]  /*7270*/  IMAD.X R15, R3.reuse, 0x1, R241, P3 ;  /* 0x00000001030f7824 */ /* 0x040fe200018e06f1 */
[C---:B0-----:R-:W-:Y:S02]  /*7280*/  IADD3 R12, P2, PT, R188.reuse, R228, RZ ;  /* 0x000000e4bc0c7210 */ /* 0x041fe40007f5e0ff */
[----:B------:R0:W4:Y:S03]  /*7290*/  LDG.E.U8 R28, desc[UR34][R4.64] ;  /* 0x00000022041c7981 */ /* 0x000126000c1e1100 */
[----:B------:R-:W-:Y:S01]  /*72a0*/  IMAD.X R13, R3, 0x1, R229, P2 ;  /* 0x00000001030d7824 */ /* 0x000fe200010e06e5 */
[C---:B------:R-:W-:Y:S01]  /*72b0*/  IADD3 R32, P2, PT, R188.reuse, R212, RZ ;  /* 0x000000d4bc207210 */ /* 0x040fe20007f5e0ff */
[----:B------:R1:W4:Y:S01]  /*72c0*/  LDG.E.U8 R27, desc[UR34][R14.64] ;  /* 0x000000220e1b7981 */ /* 0x000322000c1e1100 */
[----:B0-----:R-:W-:-:S03]  /*72d0*/  IADD3 R4, P3, PT, R188, R220, RZ ;  /* 0x000000dcbc047210 */ /* 0x001fc60007f7e0ff */
[----:B------:R0:W4:Y:S02]  /*72e0*/  LDG.E.U8 R31, desc[UR34][R12.64] ;  /* 0x000000220c1f7981 */ /* 0x000124000c1e1100 */
[C---:B------:R-:W-:Y:S01]  /*72f0*/  IMAD.X R5, R3.reuse, 0x1, R221, P3 ;  /* 0x0000000103057824 */ /* 0x040fe200018e06dd */
[C---:B------:R-:W-:Y:S01]  /*7300*/  IADD3 R232, P3, PT, R188.reuse, R204, RZ ;  /* 0x000000ccbce87210 */ /* 0x040fe20007f7e0ff */
[C---:B------:R-:W-:Y:S01]  /*7310*/  IMAD.X R33, R3.reuse, 0x1, R213, P2 ;  /* 0x0000000103217824 */ /* 0x040fe200010e06d5 */
[C---:B-1----:R-:W-:Y:S02]  /*7320*/  IADD3 R14, P2, PT, R188.reuse, R196, RZ ;  /* 0x000000c4bc0e7210 */ /* 0x042fe40007f5e0ff */
[----:B------:R1:W4:Y:S01]  /*7330*/  LDG.E.U8 R30, desc[UR34][R4.64] ;  /* 0x00000022041e7981 */ /* 0x000322000c1e1100 */
[C---:B------:R-:W-:Y:S01]  /*7340*/  IMAD.X R233, R3.reuse, 0x1, R205, P3 ;  /* 0x0000000103e97824 */ /* 0x040fe200018e06cd */
[C---:B0-----:R-:W-:Y:S01]  /*7350*/  IADD3 R12, P3, PT, R188.reuse, R186, RZ ;  /* 0x000000babc0c7210 */ /* 0x041fe20007f7e0ff */
[C---:B------:R-:W-:Y:S01]  /*7360*/  IMAD.X R15, R3.reuse, 0x1, R197, P2 ;  /* 0x00000001030f7824 */ /* 0x040fe200010e06c5 */
[----:B------:R-:W4:Y:S03]  /*7370*/  LDG.E.U8 R32, desc[UR34][R32.64] ;  /* 0x0000002220207981 */ /* 0x000f26000c1e1100 */
[----:B------:R-:W-:Y:S01]  /*7380*/  IMAD.X R13, R3, 0x1, R187, P3 ;  /* 0x00000001030d7824 */ /* 0x000fe200018e06bb */
[----:B------:R0:W4:Y:S01]  /*7390*/  LDG.E.U8 R189, desc[UR34][R14.64] ;  /* 0x000000220ebd7981 */ /* 0x000122000c1e1100 */
[----:B-1----:R-:W-:-:S03]  /*73a0*/  IADD3 R4, P6, PT, R188, R178, RZ ;  /* 0x000000b2bc047210 */ /* 0x002fc60007fde0ff */
[----:B------:R1:W4:Y:S02]  /*73b0*/  LDG.E.U8 R159, desc[UR34][R12.64] ;  /* 0x000000220c9f7981 */ /* 0x000324000c1e1100 */
[----:B------:R-:W-:Y:S02]  /*73c0*/  IMAD.X R5, R3, 0x1, R179, P6 ;  /* 0x0000000103057824 */ /* 0x000fe400030e06b3 */
[----:B------:R-:W4:Y:S01]  /*73d0*/  LDG.E.U8 R232, desc[UR34][R232.64] ;  /* 0x00000022e8e87981 */ /* 0x000f22000c1e1100 */
[----:B0-----:R-:W-:-:S03]  /*73e0*/  IADD3 R14, P2, PT, R188, R36, RZ ;  /* 0x00000024bc0e7210 */ /* 0x001fc60007f5e0ff */
[----:B------:R0:W4:Y:S01]  /*73f0*/  LDG.E.U8 R157, desc[UR34][R4.64] ;  /* 0x00000022049d7981 */ /* 0x000122000c1e1100 */
[C---:B-1----:R-:W-:Y:S01]  /*7400*/  IADD3 R12, P3, PT, R188.reuse, R34, RZ ;  /* 0x00000022bc0c7210 */ /* 0x042fe20007f7e0ff */
[C---:B------:R-:W-:Y:S02]  /*7410*/  IMAD.X R15, R3.reuse, 0x1, R37, P2 ;  /* 0x00000001030f7824 */ /* 0x040fe400010e0625 */
[----:B------:R-:W4:Y:S02]  /*7420*/  LDL.64 R36, [R1+0x30] ;  /* 0x0000300001247983 */ /* 0x000f240000100a00 */
[----:B------:R-:W-:Y:S02]  /*7430*/  IMAD.X R13, R3, 0x1, R35, P3 ;  /* 0x00000001030d7824 */ /* 0x000fe400018e0623 */
[----:B------:R-:W4:Y:S01]  /*7440*/  LDG.E.U8 R156, desc[UR34][R14.64] ;  /* 0x000000220e9c7981 */ /* 0x000f22000c1e1100 */
[----:B0-----:R-:W-:-:S03]  /*7450*/  IADD3 R4, P2, PT, R188, R24, RZ ;  /* 0x00000018bc047210 */ /* 0x001fc60007f5e0ff */
[----:B------:R0:W4:Y:S02]  /*7460*/  LDG.E.U8 R155, desc[UR34][R12.64] ;  /* 0x000000220c9b7981 */ /* 0x000124000c1e1100 */
[----:B------:R-:W-:Y:S02]  /*7470*/  IMAD.X R5, R3, 0x1, R25, P2 ;  /* 0x0000000103057824 */ /* 0x000fe400010e0619 */
[----:B------:R-:W4:Y:S01]  /*7480*/  LDL.64 R14, [R1+0x50] ;  /* 0x00005000010e7983 */ /* 0x000f220000100a00 */
[----:B0-----:R-:W-:-:S03]  /*7490*/  IADD3 R12, P2, PT, R188, R22, RZ ;  /* 0x00000016bc0c7210 */ /* 0x001fc60007f5e0ff */
[----:B------:R3:W4:Y:S02]  /*74a0*/  LDG.E.U8 R154, desc[UR34][R4.64] ;  /* 0x00000022049a7981 */ /* 0x000724000c1e1100 */
[----:B------:R-:W-:-:S05]  /*74b0*/  IMAD.X R13, R3, 0x1, R23, P2 ;  /* 0x00000001030d7824 */ /* 0x000fca00010e0617 */
[----:B------:R-:W4:Y:S04]  /*74c0*/  LDG.E.U8 R153, desc[UR34][R12.64] ;  /* 0x000000220c997981 */ /* 0x000f28000c1e1100 */
[----:B------:R-:W4:Y:S01]  /*74d0*/  LDL.64 R12, [R1+0xd0] ;  /* 0x0000d000010c7983 */ /* 0x000f220000100a00 */
[----:B---3--:R-:W-:-:S05]  /*74e0*/  IADD3 R4, P3, PT, R188, R20, RZ ;  /* 0x00000014bc047210 */ /* 0x008fca0007f7e0ff */
[----:B------:R-:W-:-:S05]  /*74f0*/  IMAD.X R5, R3, 0x1, R21, P3 ;  /* 0x0000000103057824 */ /* 0x000fca00018e0615 */
[----:B------:R2:W3:Y:S02]  /*7500*/  LDG.E.U8 R152, desc[UR34][R4.64] ;  /* 0x0000002204987981 */ /* 0x0004e4000c1e1100 */
[----:B--2---:R-:W-:-:S05]  /*7510*/  IADD3 R4, P2, PT, R188, R18, RZ ;  /* 0x00000012bc047210 */ /* 0x004fca0007f5e0ff */
[----:B------:R-:W-:-:S05]  /*7520*/  IMAD.X R5, R3, 0x1, R19, P2 ;  /* 0x0000000103057824 */ /* 0x000fca00010e0613 */
[----:B------:R4:W2:Y:S02]  /*7530*/  LDG.E.U8 R35, desc[UR34][R4.64] ;  /* 0x0000002204237981 */ /* 0x0008a4000c1e1100 */
[----:B----4-:R-:W-:-:S05]  /*7540*/  IADD3 R4, P2, PT, R188, R16, RZ ;  /* 0x00000010bc047210 */ /* 0x010fca0007f5e0ff */
[----:B------:R-:W-:Y:S02]  /*7550*/  IMAD.X R5, R3, 0x1, R17, P2 ;  /* 0x0000000103057824 */ /* 0x000fe400010e0611 */
[----:B------:R-:W4:Y:S01]  /*7560*/  LDL.64 R16, [R1+0x90] ;  /* 0x0000900001107983 */ /* 0x000f220000100a00 */
[----:B------:R-:W-:-:S03]  /*7570*/  IADD3 R234, P2, PT, R188, R248, RZ ;  /* 0x000000f8bcea7210 */ /* 0x000fc60007f5e0ff */
[----:B------:R0:W2:Y:S02]  /*7580*/  LDG.E.U8 R34, desc[UR34][R4.64] ;  /* 0x0000002204227981 */ /* 0x0000a4000c1e1100 */
[----:B------:R-:W-:Y:S02]  /*7590*/  IMAD.X R235, R3, 0x1, R249, P2 ;  /* 0x0000000103eb7824 */ /* 0x000fe400010e06f9 */
[----:B------:R1:W-:Y:S04]  /*75a0*/  STS.U8 [R2+UR14+0x4000], R11 ;  /* 0x0040000b02007988 */ /* 0x0003e8000800000e */
[----:B------:R1:W-:Y:S01]  /*75b0*/  STS.U8 [R2+UR14+0x4400], R10 ;  /* 0x0044000a02007988 */ /* 0x0003e2000800000e */
[----:B0-----:R-:W-:-:S03]  /*75c0*/  IADD3 R4, P2, PT, R188, R238, RZ ;  /* 0x000000eebc047210 */ /* 0x001fc60007f5e0ff */
[----:B------:R0:W-:Y:S02]  /*75d0*/  STS.U8 [R2+UR14+0x4800], R9 ;  /* 0x0048000902007988 */ /* 0x0001e4000800000e */
[----:B------:R-:W-:Y:S02]  /*75e0*/  IMAD.X R5, R3, 0x1, R239, P2 ;  /* 0x0000000103057824 */ /* 0x000fe400010e06ef */
[----:B------:R0:W-:Y:S04]  /*75f0*/  STS.U8 [R2+UR14+0x4c00], R8 ;  /* 0x004c000802007988 */ /* 0x0001e8000800000e */
[----:B------:R0:W2:Y:S04]  /*7600*/  LDG.E.U8 R233, desc[UR34][R4.64] ;  /* 0x0000002204e97981 */ /* 0x0000a8000c1e1100 */
        /* <DEDUP_REMOVED lines=18> */
[----:B------:R-:W-:Y:S01]  /*7730*/  IMAD.X R5, R3, 0x1, R211, P2 ;  /* 0x0000000103057824 */ /* 0x000fe200010e06d3 */
[----:B------:R-:W-:Y:S01]  /*7740*/  LOP3.LUT R246, R2, 0x20, RZ, 0x3c, !PT ;  /* 0x0000002002f67812 */ /* 0x000fe200078e3cff */
[----:B------:R-:W-:Y:S04]  /*7750*/  STS.U8 [R2+UR14+0x7000], R232 ;  /* 0x007000e802007988 */ /* 0x000fe8000800000e */
[----:B------:R0:W2:Y:S04]  /*7760*/  LDG.E.U8 R24, desc[UR34][R4.64] ;  /* 0x0000002204187981 */ /* 0x0000a8000c1e1100 */
[----:B------:R-:W2:Y:S01]  /*7770*/  LDG.E.U8 R234, desc[UR34][R234.64] ;  /* 0x00000022eaea7981 */ /* 0x000ea2000c1e1100 */
[----:B0-----:R-:W-:-:S05]  /*7780*/  IADD3 R4, P2, PT, R188, R202, RZ ;  /* 0x000000cabc047210 */ /* 0x001fca0007f5e0ff */
[----:B------:R-:W-:-:S05]  /*7790*/  IMAD.X R5, R3, 0x1, R203, P2 ;  /* 0x0000000103057824 */ /* 0x000fca00010e06cb */
[----:B------:R0:W2:Y:S02]  /*77a0*/  LDG.E.U8 R23, desc[UR34][R4.64] ;  /* 0x0000002204177981 */ /* 0x0000a4000c1e1100 */
        /* <DEDUP_REMOVED lines=10> */
[----:B------:R-:W-:Y:S02]  /*7850*/  IMAD.X R5, R3, 0x1, R13, P2 ;  /* 0x0000000103057824 */ /* 0x000fe400010e060d */
[----:B------:R-:W2:Y:S04]  /*7860*/  LDL.64 R12, [R1+0x8] ;  /* 0x00000800010c7983 */ /* 0x000ea80000100a00 */
[----:B------:R0:W3:Y:S02]  /*7870*/  LDG.E.U8 R19, desc[UR34][R4.64] ;  /* 0x0000002204137981 */ /* 0x0000e4000c1e1100 */
[----:B0-----:R-:W-:-:S05]  /*7880*/  IADD3 R4, P2, PT, R188, R40, RZ ;  /* 0x00000028bc047210 */ /* 0x001fca0007f5e0ff */
[----:B------:R-:W-:Y:S02]  /*7890*/  IMAD.X R5, R3, 0x1, R41, P2 ;  /* 0x0000000103057824 */ /* 0x000fe400010e0629 */
[----:B------:R-:W3:Y:S04]  /*78a0*/  LDL.64 R40, [R1+0x48] ;  /* 0x0000480001287983 */ /* 0x000ee80000100a00 */
[----:B------:R4:W3:Y:S02]  /*78b0*/  LDG.E.U8 R18, desc[UR34][R4.64] ;  /* 0x0000002204127981 */ /* 0x0008e4000c1e1100 */
[----:B----4-:R-:W-:-:S05]  /*78c0*/  IADD3 R4, P2, PT, R188, R16, RZ ;  /* 0x00000010bc047210 */ /* 0x010fca0007f5e0ff */
[----:B------:R-:W-:-:S05]  /*78d0*/  IMAD.X R5, R3, 0x1, R17, P2 ;  /* 0x0000000103057824 */ /* 0x000fca00010e0611 */
[----:B------:R0:W4:Y:S02]  /*78e0*/  LDG.E.U8 R17, desc[UR34][R4.64] ;  /* 0x0000002204117981 */ /* 0x000124000c1e1100 */
[----:B0-----:R-:W-:-:S05]  /*78f0*/  IADD3 R4, P2, PT, R188, R38, RZ ;  /* 0x00000026bc047210 */ /* 0x001fca0007f5e0ff */
[----:B------:R-:W-:Y:S02]  /*7900*/  IMAD.X R5, R3, 0x1, R39, P2 ;  /* 0x0000000103057824 */ /* 0x000fe400010e0627 */
[----:B------:R-:W3:Y:S04]  /*7910*/  LDL.64 R38, [R1+0xc8] ;  /* 0x0000c80001267983 */ /* 0x000ee80000100a00 */
[----:B------:R0:W3:Y:S02]  /*7920*/  LDG.E.U8 R16, desc[UR34][R4.64] ;  /* 0x0000002204107981 */ /* 0x0000e4000c1e1100 */
[----:B0-----:R-:W-:-:S05]  /*7930*/  IADD3 R4, P2, PT, R188, R14, RZ ;  /* 0x0000000ebc047210 */ /* 0x001fca0007f5e0ff */
[----:B------:R-:W-:-:S05]  /*7940*/  IMAD.X R5, R3, 0x1, R15, P2 ;  /* 0x0000000103057824 */ /* 0x000fca00010e060f */
[----:B------:R0:W3:Y:S02]  /*7950*/  LDG.E.U8 R15, desc[UR34][R4.64] ;  /* 0x00000022040f7981 */ /* 0x0000e4000c1e1100 */
[----:B0-----:R-:W-:-:S05]  /*7960*/  IADD3 R4, P2, PT, R188, R36, RZ ;  /* 0x00000024bc047210 */ /* 0x001fca0007f5e0ff */
[----:B------:R-:W-:Y:S02]  /*7970*/  IMAD.X R5, R3, 0x1, R37, P2 ;  /* 0x0000000103057824 */ /* 0x000fe400010e0625 */
[----:B------:R-:W3:Y:S04]  /*7980*/  LDL.64 R36, [R1+0xa8] ;  /* 0x0000a80001247983 */ /* 0x000ee80000100a00 */
[----:B------:R2:W3:Y:S02]  /*7990*/  LDG.E.U8 R14, desc[UR34][R4.64] ;  /* 0x00000022040e7981 */ /* 0x0004e4000c1e1100 */
[----:B--2---:R-:W-:-:S05]  /*79a0*/  IADD3 R4, P2, PT, R188, R12, RZ ;  /* 0x0000000cbc047210 */ /* 0x004fca0007f5e0ff */
[----:B------:R-:W-:-:S05]  /*79b0*/  IMAD.X R5, R3, 0x1, R13, P2 ;  /* 0x0000000103057824 */ /* 0x000fca00010e060d */
[----:B------:R0:W2:Y:S02]  /*79c0*/  LDG.E.U8 R13, desc[UR34][R4.64] ;  /* 0x00000022040d7981 */ /* 0x0000a4000c1e1100 */
[----:B0-----:R-:W-:-:S05]  /*79d0*/  IADD3 R4, P2, PT, R188, R244, RZ ;  /* 0x000000f4bc047210 */ /* 0x001fca0007f5e0ff */
[----:B------:R-:W-:-:S05]  /*79e0*/  IMAD.X R5, R3, 0x1, R245, P2 ;  /* 0x0000000103057824 */ /* 0x000fca00010e06f5 */
[----:B------:R0:W2:Y:S02]  /*79f0*/  LDG.E.U8 R12, desc[UR34][R4.64] ;  /* 0x00000022040c7981 */ /* 0x0000a4000c1e1100 */
[----:B0-----:R-:W-:-:S05]  /*7a00*/  IADD3 R4, P2, PT, R188, R236, RZ ;  /* 0x000000ecbc047210 */ /* 0x001fca0007f5e0ff */
[----:B------:R-:W-:-:S05]  /*7a10*/  IMAD.X R5, R3, 0x1, R237, P2 ;  /* 0x0000000103057824 */ /* 0x000fca00010e06ed */
[----:B-1----:R0:W2:Y:S02]  /*7a20*/  LDG.E.U8 R11, desc[UR34][R4.64] ;  /* 0x00000022040b7981 */ /* 0x0020a4000c1e1100 */
        /* <DEDUP_REMOVED lines=16> */
[----:B------:R-:W-:Y:S01]  /*7b30*/  IMAD.X R5, R3, 0x1, R183, P2 ;  /* 0x0000000103057824 */ /* 0x000fe200010e06b7 */
[----:B------:R-:W-:-:S05]  /*7b40*/  IADD3 R28, P2, PT, R188, R174, RZ ;  /* 0x000000aebc1c7210 */ /* 0x000fca0007f5e0ff */
[----:B------:R-:W-:Y:S01]  /*7b50*/  IMAD.X R29, R3, 0x1, R175, P2 ;  /* 0x00000001031d7824 */ /* 0x000fe200010e06af */
[----:B------:R-:W2:Y:S04]  /*7b60*/  LDG.E.U8 R5, desc[UR34][R4.64] ;  /* 0x0000002204057981 */ /* 0x000ea8000c1e1100 */
[----:B------:R3:W2:Y:S02]  /*7b70*/  LDG.E.U8 R4, desc[UR34][R28.64] ;  /* 0x000000221c047981 */ /* 0x0006a4000c1e1100 */
[----:B---3--:R-:W-:-:S05]  /*7b80*/  IADD3 R28, P2, PT, R188, R38, RZ ;  /* 0x00000026bc1c7210 */ /* 0x008fca0007f5e0ff */
[----:B------:R-:W-:Y:S02]  /*7b90*/  IMAD.X R29, R3, 0x1, R39, P2 ;  /* 0x00000001031d7824 */ /* 0x000fe400010e0627 */
[----:B------:R-:W3:Y:S04]  /*7ba0*/  LDL.64 R38, [R1+0x20] ;  /* 0x0000200001267983 */ /* 0x000ee80000100a00 */
[----:B------:R0:W2:Y:S02]  /*7bb0*/  LDG.E.U8 R27, desc[UR34][R28.64] ;  /* 0x000000221c1b7981 */ /* 0x0000a4000c1e1100 */
[----:B0-----:R-:W-:-:S05]  /*7bc0*/  IADD3 R28, P2, PT, R188, R36, RZ ;  /* 0x00000024bc1c7210 */ /* 0x001fca0007f5e0ff */
[C---:B------:R-:W-:Y:S01]  /*7bd0*/  IMAD.X R29, R3.reuse, 0x1, R37, P2 ;  /* 0x00000001031d7824 */ /* 0x040fe200010e0625 */
[C---:B------:R-:W-:Y:S01]  /*7be0*/  IADD3 R30, P2, PT, R188.reuse, R42, RZ ;  /* 0x0000002abc1e7210 */ /* 0x040fe20007f5e0ff */
[----:B------:R-:W2:Y:S04]  /*7bf0*/  LDL.64 R36, [R1] ;  /* 0x0000000001247983 */ /* 0x000ea80000100a00 */
[----:B------:R-:W-:Y:S01]  /*7c00*/  IMAD.X R31, R3, 0x1, R43, P2 ;  /* 0x00000001031f7824 */ /* 0x000fe200010e062b */
[----:B------:R-:W2:Y:S04]  /*7c10*/  LDG.E.U8 R28, desc[UR34][R28.64] ;  /* 0x000000221c1c7981 */ /* 0x000ea8000c1e1100 */
[----:B------:R-:W5:Y:S04]  /*7c20*/  LDL.LU.64 R42, [R1+0x110] ;  /* 0x00011000012a7983 */ /* 0x000f680000300a00 */
[----:B------:R0:W2:Y:S04]  /*7c30*/  LDG.E.U8 R29, desc[UR34][R30.64] ;  /* 0x000000221e1d7981 */ /* 0x0000a8000c1e1100 */
[----:B------:R-:W2:Y:S04]  /*7c40*/  LDL.64 R30, [R1+0x68] ;  /* 0x00006800011e7983 */ /* 0x000ea80000100a00 */
[----:B------:R1:W-:Y:S04]  /*7c50*/  STS.U8 [R246+UR14+0x4100], R156 ;  /* 0x0041009cf6007988 */ /* 0x0003e8000800000e */
[----:B------:R0:W-:Y:S04]  /*7c60*/  STS.U8 [R246+UR14+0x4500], R155 ;  /* 0x0045009bf6007988 */ /* 0x0001e8000800000e */
[----:B------:R0:W-:Y:S04]  /*7c70*/  STS.U8 [R246+UR14+0x4900], R154 ;  /* 0x0049009af6007988 */ /* 0x0001e8000800000e */
[----:B------:R0:W-:Y:S04]  /*7c80*/  STS.U8 [R246+UR14+0x4d00], R153 ;  /* 0x004d0099f6007988 */ /* 0x0001e8000800000e */
[----:B------:R0:W-:Y:S04]  /*7c90*/  STS.U8 [R246+UR14+0x5100], R152 ;  /* 0x00510098f6007988 */ /* 0x0001e8000800000e */
[----:B------:R0:W-:Y:S04]  /*7ca0*/  STS.U8 [R246+UR14+0x5500], R35 ;  /* 0x00550023f6007988 */ /* 0x0001e8000800000e */
[----:B------:R0:W-:Y:S01]  /*7cb0*/  STS.U8 [R246+UR14+0x5900], R34 ;  /* 0x00590022f6007988 */ /* 0x0001e2000800000e */
[----:B--2---:R-:W-:-:S05]  /*7cc0*/  IADD3 R32, P2, PT, R188, R30, RZ ;  /* 0x0000001ebc207210 */ /* 0x004fca0007f5e0ff */
[----:B------:R-:W-:Y:S01]  /*7cd0*/  IMAD.X R33, R3, 0x1, R31, P2 ;  /* 0x0000000103217824 */ /* 0x000fe200010e061f */
[----:B0-----:R-:W-:-:S04]  /*7ce0*/  IADD3 R30, P2, PT, R188, R40, RZ ;  /* 0x00000028bc1e7210 */ /* 0x001fc80007f5e0ff */
[----:B------:R-:W2:Y:S01]  /*7cf0*/  LDG.E.U8 R32, desc[UR34][R32.64] ;  /* 0x0000002220207981 */ /* 0x000ea2000c1e1100 */
[----:B------:R-:W-:-:S03]  /*7d00*/  IMAD.X R31, R3, 0x1, R41, P2 ;  /* 0x00000001031f7824 */ /* 0x000fc600010e0629 */
[----:B------:R-:W5:Y:S04]  /*7d10*/  LDL.LU.64 R40, [R1+0x108] ;  /* 0x0001080001287983 */ /* 0x000f680000300a00 */
[----:B------:R3:W2:Y:S02]  /*7d20*/  LDG.E.U8 R33, desc[UR34][R30.64] ;  /* 0x000000221e217981 */ /* 0x0006a4000c1e1100 */
[----:B---3--:R-:W-:-:S05]  /*7d30*/  IADD3 R30, P2, PT, R188, R38, RZ ;  /* 0x00000026bc1e7210 */ /* 0x008fca0007f5e0ff */
[----:B------:R-:W-:Y:S02]  /*7d40*/  IMAD.X R31, R3, 0x1, R39, P2 ;  /* 0x00000001031f7824 */ /* 0x000fe400010e0627 */
[----:B------:R-:W5:Y:S04]  /*7d50*/  LDL.LU.64 R38, [R1+0x100] ;  /* 0x0001000001267983 */ /* 0x000f680000300a00 */
[----:B------:R0:W3:Y:S02]  /*7d60*/  LDG.E.U8 R189, desc[UR34][R30.64] ;  /* 0x000000221ebd7981 */ /* 0x0000e4000c1e1100 */
[----:B0-----:R-:W-:-:S05]  /*7d70*/  IADD3 R30, P2, PT, R188, R36, RZ ;  /* 0x00000024bc1e7210 */ /* 0x001fca0007f5e0ff */
[----:B------:R-:W-:Y:S02]  /*7d80*/  IMAD.X R31, R3, 0x1, R37, P2 ;  /* 0x00000001031f7824 */ /* 0x000fe400010e0625 */
[----:B------:R-:W5:Y:S04]  /*7d90*/  LDL.LU.64 R36, [R1+0xf8] ;  /* 0x0000f80001247983 */ /* 0x000f680000300a00 */
[----:B------:R0:W2:Y:S02]  /*7da0*/  LDG.E.U8 R159, desc[UR34][R30.64] ;  /* 0x000000221e9f7981 */ /* 0x0000a4000c1e1100 */
[----:B0-----:R-:W-:-:S05]  /*7db0*/  IADD3 R30, P2, PT, R188, R242, RZ ;  /* 0x000000f2bc1e7210 */ /* 0x001fca0007f5e0ff */
[----:B------:R-:W-:-:S05]  /*7dc0*/  IMAD.X R31, R3, 0x1, R243, P2 ;  /* 0x00000001031f7824 */ /* 0x000fca00010e06f3 */
[----:B------:R0:W3:Y:S02]  /*7dd0*/  LDG.E.U8 R157, desc[UR34][R30.64] ;  /* 0x000000221e9d7981 */ /* 0x0000e4000c1e1100 */
[----:B0-----:R-:W-:-:S05]  /*7de0*/  IADD3 R30, P2, PT, R188, R230, RZ ;  /* 0x000000e6bc1e7210 */ /* 0x001fca0007f5e0ff */
[----:B------:R-:W-:-:S05]  /*7df0*/  IMAD.X R31, R3, 0x1, R231, P2 ;  /* 0x00000001031f7824 */ /* 0x000fca00010e06e7 */
[----:B-1----:R0:W3:Y:S02]  /*7e00*/  LDG.E.U8 R156, desc[UR34][R30.64] ;  /* 0x000000221e9c7981 */ /* 0x0020e4000c1e1100 */
[----:B0-----:R-:W-:-:S05]  /*7e10*/  IADD3 R30, P2, PT, R188, R222, RZ ;  /* 0x000000debc1e7210 */ /* 0x001fca0007f5e0ff */
[----:B------:R-:W-:-:S05]  /*7e20*/  IMAD.X R31, R3, 0x1, R223, P2 ;  /* 0x00000001031f7824 */ /* 0x000fca00010e06df */
[----:B------:R0:W3:Y:S02]  /*7e30*/  LDG.E.U8 R155, desc[UR34][R30.64] ;  /* 0x000000221e9b7981 */ /* 0x0000e4000c1e1100 */
        /* <DEDUP_REMOVED lines=17> */
[----:B------:R-:W3:Y:S04]  /*7f50*/  LDG.E.U8 R30, desc[UR34][R30.64] ;  /* 0x000000221e1e7981 */ /* 0x000ee8000c1e1100 */
[----:B------:R0:W-:Y:S01]  /*7f60*/  STS.U8 [R246+UR14+0x5d00], R234 ;  /* 0x005d00eaf6007988 */ /* 0x0001e2000800000e */
[----:B------:R-:W-:-:S03]  /*7f70*/  LOP3.LUT R235, R2, 0x40, RZ, 0x3c, !PT ;  /* 0x0000004002eb7812 */ /* 0x000fc600078e3cff */
        /* <DEDUP_REMOVED lines=10> */
[----:B----4-:R0:W-:Y:S04]  /*8020*/  STS.U8 [R235+UR14+0x4a00], R17 ;  /* 0x004a0011eb007988 */ /* 0x0101e8000800000e */
[----:B------:R0:W-:Y:S04]  /*8030*/  STS.U8 [R235+UR14+0x4e00], R16 ;  /* 0x004e0010eb007988 */ /* 0x0001e8000800000e */
[----:B------:R0:W-:Y:S04]  /*8040*/  STS.U8 [R235+UR14+0x5200], R15 ;  /* 0x0052000feb007988 */ /* 0x0001e8000800000e */
[----:B------:R0:W-:Y:S04]  /*8050*/  STS.U8 [R235+UR14+0x5600], R14 ;  /* 0x0056000eeb007988 */ /* 0x0001e8000800000e */
[----:B------:R0:W-:Y:S04]  /*8060*/  STS.U8 [R235+UR14+0x5a00], R13 ;  /* 0x005a000deb007988 */ /* 0x0001e8000800000e */
        /* <DEDUP_REMOVED lines=10> */
[----:B------:R-:W-:-:S03]  /*8110*/  UMOV UR4, 0x1 ;  /* 0x0000000100047882 */ /* 0x000fc60000000000 */
[----:B------:R0:W-:Y:S04]  /*8120*/  STS.U8 [R232+UR14+0x4300], R27 ;  /* 0x0043001be8007988 */ /* 0x0001e8000800000e */
[----:B------:R0:W-:Y:S01]  /*8130*/  STS.U8 [R232+UR14+0x4700], R28 ;  /* 0x0047001ce8007988 */ /* 0x0001e2000800000e */
[----:B------:R-:W-:-:S04]  /*8140*/  @!UP1 UIADD3 UR4, UPT, UPT, -UR4, 0x100000, URZ ;  /* 0x0010000004049890 */ /* 0x000fc8000fffe1ff */
[----:B------:R-:W-:Y:S02]  /*8150*/  @!UP1 USHF.L.U32 UR5, UR4, 0xb, URZ ;  /* 0x0000000b04059899 */ /* 0x000fe400080006ff */
[----:B------:R-:W-:Y:S01]  /*8160*/  @!UP1 USHF.L.U32 UR4, UR4, 0x1, URZ ;  /* 0x0000000104049899 */ /* 0x000fe200080006ff */
[----:B------:R0:W-:Y:S04]  /*8170*/  STS.U8 [R232+UR14+0x4b00], R29 ;  /* 0x004b001de8007988 */ /* 0x0001e8000800000e */
[----:B--2---:R0:W-:Y:S04]  /*8180*/  STS.U8 [R232+UR14+0x4f00], R32 ;  /* 0x004f0020e8007988 */ /* 0x0041e8000800000e */
[----:B------:R0:W-:Y:S04]  /*8190*/  STS.U8 [R232+UR14+0x5300], R33 ;  /* 0x00530021e8007988 */ /* 0x0001e8000800000e */
[----:B---3--:R0:W-:Y:S04]  /*81a0*/  STS.U8 [R232+UR14+0x5700], R189 ;  /* 0x005700bde8007988 */ /* 0x0081e8000800000e */
[----:B------:R0:W-:Y:S01]  /*81b0*/  STS.U8 [R232+UR14+0x5b00], R159 ;  /* 0x005b009fe8007988 */ /* 0x0001e2000800000e */
[----:B------:R-:W-:-:S03]  /*81c0*/  VOTEU.ALL UP2, P1 ;  /* 0x0000000000ff7886 */ /* 0x000fc60000840000 */
        /* <DEDUP_REMOVED lines=9> */
[----:B------:R1:W-:Y:S06]  /*8260*/  MEMBAR.ALL.CTA ;  /* 0x0000000000007992 */ /* 0x0003ec0000008000 */
[----:B-1----:R-:W-:Y:S04]  /*8270*/  FENCE.VIEW.ASYNC.S ;  /* 0x00000000000073c6 */ /* 0x002fe80000000000 */
[----:B------:R-:W1:Y:S02]  /*8280*/  FENCE.VIEW.ASYNC.S ;  /* 0x00000000000073c6 */ /* 0x000e640000000000 */
[----:B-1----:R0:W1:Y:S02]  /*8290*/  @!UP2 SYNCS.EXCH.64 URZ, [UR14+0x10010], UR4 ;  /* 0x010010040effa5b2 */ /* 0x0020640008000100 */
[----:B-1----:R-:W-:Y:S06]  /*82a0*/  BAR.SYNC.DEFER_BLOCKING 0x0 ;  /* 0x0000000000007b1d */ /* 0x002fec0000010000 */
[----:B0-----:R-:W-:Y:S05]  /*82b0*/  BRA.U UP3, `(.L_x_12) ;  /* 0x00000001034c7547 */ /* 0x001fea000b800000 */
[----:B------:R-:W-:Y:S01]  /*82c0*/  UIADD3 UR4, UPT, UPT, UR14, 0x10010, URZ ;  /* 0x000100100e047890 */ /* 0x000fe2000fffe0ff */
        /* <DEDUP_REMOVED lines=8> */
[----:B------:R0:W-:Y:S01]  /*8350*/  UTCQMMA gdesc[UR22], gdesc[UR24], tmem[UR17], tmem[UR26], idesc[UR27], !UPT ;  /* 0x00ff1a18160075ea */ /* 0x0001e2000f800311 */
[----:B------:R-:W-:Y:S01]  /*8360*/  UMOV UR5, URZ ;  /* 0x000000ff00057c82 */ /* 0x000fe20008000000 */
        /* <DEDUP_REMOVED lines=8> */
.L_x_12:
[----:B------:R-:W1:Y:S01]  /*83f0*/  S2R R3, SR_TID.X ;  /* 0x0000000000037919 */ /* 0x000e620000002100 */
[----:B------:R-:W2:Y:S01]  /*8400*/  SYNCS.PHASECHK.TRANS64.TRYWAIT P3, [UR14+0x10010], RZ ;  /* 0x010010ffff0075a7 */ /* 0x000ea2000806110e */
[----:B0-----:R-:W-:-:S06]  /*8410*/  UIADD3 UR23, UPT, UPT, UR8, 0x80, URZ ;  /* 0x0000008008177890 */ /* 0x001fcc000fffe0ff */
[----:B------:R-:W-:Y:S02]  /*8420*/  IMAD.U32 R4, RZ, RZ, UR23 ;  /* 0x00000017ff047e24 */ /* 0x000fe4000f8e00ff */
[----:B------:R-:W-:Y:S01]  /*8430*/  IMAD.U32 R154, RZ, RZ, UR23 ;  /* 0x00000017ff9a7e24 */ /* 0x000fe2000f8e00ff */
[C---:B-1----:R-:W-:Y:S01]  /*8440*/  LOP3.LUT R152, R3.reuse, 0x80, RZ, 0xc0, !PT ;  /* 0x0000008003987812 */ /* 0x042fe200078ec0ff */
[----:B------:R-:W-:-:S03]  /*8450*/  IMAD.SHL.U32 R5, R3, 0x2, RZ ;  /* 0x0000000203057824 */ /* 0x000fc600078e00ff */
[----:B------:R-:W-:-:S04]  /*8460*/  SHF.R.U32.HI R152, RZ, 0x1, R152 ;  /* 0x00000001ff987819 */ /* 0x000fc80000011698 */
[----:B------:R-:W-:Y:S02]  /*8470*/  LOP3.LUT R3, R152, 0x20, R5, 0xf8, !PT ;  /* 0x0000002098037812 */ /* 0x000fe400078ef805 */
[----:B------:R-:W-:Y:S02]  /*8480*/  LOP3.LUT R5, R5, 0x20, RZ, 0xc0, !PT ;  /* 0x0000002005057812 */ /* 0x000fe400078ec0ff */
[--C-:B------:R-:W-:Y:S02]  /*8490*/  LOP3.LUT R4, R4, 0x1f, R3.reuse, 0xfe, !PT ;  /* 0x0000001f04047812 */ /* 0x100fe400078efe03 */
[----:B------:R-:W-:Y:S01]  /*84a0*/  LOP3.LUT R154, R154, 0x1e, R3, 0xfe, !PT ;  /* 0x0000001e9a9a7812 */ /* 0x000fe200078efe03 */
[----:B------:R-:W-:Y:S01]  /*84b0*/  IMAD.IADD R152, R5, 0x1, R152 ;  /* 0x0000000105987824 */ /* 0x000fe200078e0298 */
[----:B------:R-:W-:-:S03]  /*84c0*/  ISETP.GE.AND P2, PT, R0, R4, PT ;  /* 0x000000040000720c */ /* 0x000fc60003f46270 */
[----:B------:R-:W-:-:S04]  /*84d0*/  VIADD R152, R152, UR8 ;  /* 0x0000000898987c36 */ /* 0x000fc80008000000 */
[----:B------:R-:W-:Y:S01]  /*84e0*/  VIADD R153, R152, 0x80 ;  /* 0x0000008098997836 */ /* 0x000fe20000000000 */
[----:B--2---:R-:W-:Y:S06]  /*84f0*/  @!P3 BRA `(.L_x_13) ;  /* 0x0000004800ecb947 */ /* 0x004fec0003800000 */
.L_x_22:
[----:B------:R-:W2:Y:S01]  /*8500*/  LDL R157, [R1+0xec] ;  /* 0x0000ec00019d7983 */ /* 0x000ea20000100800 */
[----:B------:R-:W-:Y:S06]  /*8510*/  BAR.SYNC.DEFER_BLOCKING 0x0 ;  /* 0x0000000000007b1d */ /* 0x000fec0000010000 */
[----:B------:R-:W-:Y:S01]  /*8520*/  LDTM.16dp32bit_t0_t15.x32 R4, tmem[UR16+0x100000] ;  /* 0x10000010000479ee */ /* 0x000fe20008a80000 */
[----:B------:R-:W0:Y:S01]  /*8530*/  LDTM.16dp32bit_t16_t31.x32 R4, tmem[UR16+0x100020] ;  /* 0x10002010000479ee */ /* 0x000e220008aa0000 */
[CC--:B------:R-:W-:Y:S01]  /*8540*/  ISETP.GE.AND P6, PT, R0.reuse, R153.reuse, PT ;  /* 0x000000990000720c */ /* 0x0c0fe20003fc6270 */
[----:B------:R-:W3:Y:S01]  /*8550*/  LDL R156, [R1+0xe8] ;  /* 0x0000e800019c7983 */ /* 0x000ee20000100800 */
[----:B------:R-:W-:Y:S01]  /*8560*/  ISETP.GE.AND P3, PT, R0, R154, PT ;  /* 0x0000009a0000720c */ /* 0x000fe20003f66270 */
[----:B------:R-:W1:Y:S01]  /*8570*/  S2R R155, SR_TID.X ;  /* 0x00000000009b7919 */ /* 0x000e620000002100 */
[----:B------:R-:W2:Y:S01]  /*8580*/  @!P1 SYNCS.CCTL.IV [UR14+0x10010] ;  /* 0x01001000ff0099b1 */ /* 0x000ea2000800000e */
[----:B0-----:R-:W-:Y:S01]  /*8590*/  FMUL R4, R4, UR57 ;  /* 0x0000003904047c20 */ /* 0x001fe20008400000 */
[----:B------:R-:W-:Y:S01]  /*85a0*/  FMUL R5, R5, UR57 ;  /* 0x0000003905057c20 */ /* 0x000fe20008400000 */
[----:B------:R-:W-:Y:S01]  /*85b0*/  FMUL R6, R6, UR57 ;  /* 0x0000003906067c20 */ /* 0x000fe20008400000 */
[----:B------:R-:W-:Y:S01]  /*85c0*/  FMUL R7, R7, UR57 ;  /* 0x0000003907077c20 */ /* 0x000fe20008400000 */
[----:B------:R-:W-:Y:S01]  /*85d0*/  FMUL R8, R8, UR57 ;  /* 0x0000003908087c20 */ /* 0x000fe20008400000 */
[----:B------:R-:W-:Y:S01]  /*85e0*/  FSEL R4, R4, -INF , P6 ;  /* 0xff80000004047808 */ /* 0x000fe20003000000 */
[----:B------:R-:W-:Y:S01]  /*85f0*/  FMUL R9, R9, UR57 ;  /* 0x0000003909097c20 */ /* 0x000fe20008400000 */
[----:B------:R-:W-:Y:S01]  /*8600*/  ISETP.GT.AND P6, PT, R0, R153, PT ;  /* 0x000000990000720c */ /* 0x000fe20003fc4270 */
[----:B------:R-:W-:-:S02]  /*8610*/  VIADD R153, R152, 0x82 ;  /* 0x0000008298997836 */ /* 0x000fc40000000000 */
[----:B------:R-:W-:Y:S01]  /*8620*/  FMUL R10, R10, UR57 ;  /* 0x000000390a0a7c20 */ /* 0x000fe20008400000 */
[----:B------:R-:W-:Y:S01]  /*8630*/  FMUL R11, R11, UR57 ;  /* 0x000000390b0b7c20 */ /* 0x000fe20008400000 */
[----:B------:R-:W-:Y:S01]  /*8640*/  FSEL R5, R5, -INF , P6 ;  /* 0xff80000005057808 */ /* 0x000fe20003000000 */
[----:B------:R-:W-:Y:S01]  /*8650*/  FMUL R12, R12, UR57 ;  /* 0x000000390c0c7c20 */ /* 0x000fe20008400000 */
[----:B------:R-:W-:Y:S01]  /*8660*/  ISETP.GE.AND P6, PT, R0, R153, PT ;  /* 0x000000990000720c */ /* 0x000fe20003fc6270 */
[----:B------:R-:W-:Y:S02]  /*8670*/  VIADD R153, R152, 0x83 ;  /* 0x0000008398997836 */ /* 0x000fe40000000000 */
[----:B------:R-:W-:Y:S01]  /*8680*/  FMUL R13, R13, UR57 ;  /* 0x000000390d0d7c20 */ /* 0x000fe20008400000 */
[----:B------:R-:W-:Y:S01]  /*8690*/  FMUL R14, R14, UR57 ;  /* 0x000000390e0e7c20 */ /* 0x000fe20008400000 */
[----:B------:R-:W-:Y:S01]  /*86a0*/  FSEL R6, R6, -INF , P6 ;  /* 0xff80000006067808 */ /* 0x000fe20003000000 */
[----:B------:R-:W-:Y:S01]  /*86b0*/  FMUL R15, R15, UR57 ;  /* 0x000000390f0f7c20 */ /* 0x000fe20008400000 */
[----:B------:R-:W-:Y:S01]  /*86c0*/  ISETP.GE.AND P6, PT, R0, R153, PT ;  /* 0x000000990000720c */ /* 0x000fe20003fc6270 */
        /* <DEDUP_REMOVED lines=26> */
[----:B------:R-:W-:Y:S01]  /*8870*/  IMAD.U32 R154, RZ, RZ, UR23 ;  /* 0x00000017ff9a7e24 */ /* 0x000fe2000f8e00ff */
[----:B------:R-:W-:Y:S01]  /*8880*/  FSEL R11, R11, -INF , P6 ;  /* 0xff8000000b0b7808 */ /* 0x000fe20003000000 */
[----:B------:R-:W-:Y:S01]  /*8890*/  FMUL R33, R33, UR57 ;  /* 0x0000003921217c20 */ /* 0x000fe20008400000 */
[----:B------:R-:W-:Y:S01]  /*88a0*/  ISETP.GE.AND P6, PT, R0, R153, PT ;  /* 0x000000990000720c */ /* 0x000fe20003fc6270 */
[----:B------:R-:W-:Y:S02]  /*88b0*/  VIADD R153, R152, 0x89 ;  /* 0x0000008998997836 */ /* 0x000fe40000000000 */
[----:B------:R-:W-:Y:S01]  /*88c0*/  FMUL R34, R34, UR57 ;  /* 0x0000003922227c20 */ /* 0x000fe20008400000 */
[----:B------:R-:W-:Y:S01]  /*88d0*/  FMUL R35, R35, UR57 ;  /* 0x0000003923237c20 */ /* 0x000fe20008400000 */
[----:B------:R-:W-:Y:S01]  /*88e0*/  FSEL R12, R12, -INF , P6 ;  /* 0xff8000000c0c7808 */ /* 0x000fe20003000000 */
[----:B------:R-:W-:Y:S01]  /*88f0*/  NOP ;  /* 0x0000000000007918 */ /* 0x000fe20000000000 */
[----:B------:R-:W-:Y:S01]  /*8900*/  ISETP.GE.AND P6, PT, R0, R153, PT ;  /* 0x000000990000720c */ /* 0x000fe20003fc6270 */
[----:B------:R-:W-:-:S03]  /*8910*/  VIADD R153, R152, 0x8a ;  /* 0x0000008a98997836 */ /* 0x000fc60000000000 */
[----:B------:R-:W-:Y:S02]  /*8920*/  FSEL R13, R13, -INF , P6 ;  /* 0xff8000000d0d7808 */ /* 0x000fe40003000000 */
        /* <DEDUP_REMOVED lines=10> */
[C---:B------:R-:W-:Y:S02]  /*89d0*/  VIADD R153, R152.reuse, 0x8e ;  /* 0x0000008e98997836 */ /* 0x040fe40000000000 */
[----:B------:R-:W-:Y:S01]  /*89e0*/  VIADD R152, R152, 0x8f ;  /* 0x0000008f98987836 */ /* 0x000fe20000000000 */
[----:B------:R-:W-:Y:S02]  /*89f0*/  FSEL R17, R17, -INF , P6 ;  /* 0xff80000011117808 */ /* 0x000fe40003000000 */
[----:B------:R-:W-:-:S04]  /*8a00*/  ISETP.GE.AND P6, PT, R0, R153, PT ;  /* 0x000000990000720c */ /* 0x000fc80003fc6270 */
[----:B------:R-:W-:Y:S02]  /*8a10*/  FSEL R18, R18, -INF , P6 ;  /* 0xff80000012127808 */ /* 0x000fe40003000000 */
[----:B------:R-:W-:Y:S01]  /*8a20*/  ISETP.GE.AND P6, PT, R0, R152, PT ;  /* 0x000000980000720c */ /* 0x000fe20003fc6270 */
[----:B------:R-:W-:-:S05]  /*8a30*/  IMAD.U32 R152, RZ, RZ, UR23 ;  /* 0x00000017ff987e24 */ /* 0x000fca000f8e00ff */
[----:B------:R-:W-:Y:S02]  /*8a40*/  LOP3.LUT R152, R152, 0x10, R3, 0xfe, !PT ;  /* 0x0000001098987812 */ /* 0x000fe400078efe03 */
        /* <DEDUP_REMOVED lines=16> */
[----:B------:R-:W-:Y:S01]  /*8b50*/  FSEL R152, R23, -INF , P6 ;  /* 0xff80000017987808 */ /* 0x000fe20003000000 */
[----:B------:R-:W-:Y:S01]  /*8b60*/  IMAD.U32 R23, RZ, RZ, UR23 ;  /* 0x00000017ff177e24 */ /* 0x000fe2000f8e00ff */
[----:B------:R-:W-:-:S04]  /*8b70*/  ISETP.GE.AND P6, PT, R0, R153, PT ;  /* 0x000000990000720c */ /* 0x000fc80003fc6270 */
        /* <DEDUP_REMOVED lines=12> */
[--C-:B------:R-:W-:Y:S02]  /*8c40*/  LOP3.LUT R153, R26, 0x18, R3.reuse, 0xfe, !PT ;  /* 0x000000181a997812 */ /* 0x100fe400078efe03 */
[----:B------:R-:W-:Y:S02]  /*8c50*/  FSEL R26, R27, -INF , P6 ;  /* 0xff8000001b1a7808 */ /* 0x000fe40003000000 */
[----:B------:R-:W-:Y:S02]  /*8c60*/  FMNMX3 R27, R4, R5, R6, !PT ;  /* 0x00000005041b7276 */ /* 0x000fe40007800006 */
[----:B------:R-:W-:Y:S02]  /*8c70*/  ISETP.GE.AND P6, PT, R0, R153, PT ;  /* 0x000000990000720c */ /* 0x000fe40003fc6270 */
[----:B------:R-:W-:Y:S01]  /*8c80*/  FMNMX3 R27, R27, R7, R8, !PT ;  /* 0x000000071b1b7276 */ /* 0x000fe20007800008 */
[----:B------:R-:W-:Y:S01]  /*8c90*/  FMUL R153, R28, UR57 ;  /* 0x000000391c997c20 */ /* 0x000fe20008400000 */
[----:B------:R-:W-:-:S02]  /*8ca0*/  LOP3.LUT R28, R154, 0x19, R3, 0xfe, !PT ;  /* 0x000000199a1c7812 */ /* 0x000fc400078efe03 */
[----:B------:R-:W-:Y:S02]  /*8cb0*/  FMNMX3 R154, R27, R9, R10, !PT ;  /* 0x000000091b9a7276 */ /* 0x000fe4000780000a */
[----:B------:R-:W-:Y:S02]  /*8cc0*/  FSEL R27, R153, -INF , P6 ;  /* 0xff800000991b7808 */ /* 0x000fe40003000000 */
[----:B------:R-:W-:Y:S01]  /*8cd0*/  FMNMX3 R154, R154, R11, R12, !PT ;  /* 0x0000000b9a9a7276 */ /* 0x000fe2000780000c */
[----:B------:R-:W-:Y:S01]  /*8ce0*/  IMAD.U32 R153, RZ, RZ, UR23 ;  /* 0x00000017ff997e24 */ /* 0x000fe2000f8e00ff */
[----:B------:R-:W-:Y:S02]  /*8cf0*/  ISETP.GE.AND P6, PT, R0, R28, PT ;  /* 0x0000001c0000720c */ /* 0x000fe40003fc6270 */
[----:B------:R-:W-:Y:S01]  /*8d00*/  FMNMX3 R154, R154, R13, R14, !PT ;  /* 0x0000000d9a9a7276 */ /* 0x000fe2000780000e */
[----:B------:R-:W-:Y:S01]  /*8d10*/  FMUL R28, R29, UR57 ;  /* 0x000000391d1c7c20 */ /* 0x000fe20008400000 */
[----:B------:R-:W-:-:S02]  /*8d20*/  LOP3.LUT R29, R153, 0x1a, R3, 0xfe, !PT ;  /* 0x0000001a991d7812 */ /* 0x000fc400078efe03 */
[----:B------:R-:W-:Y:S02]  /*8d30*/  FMNMX3 R154, R154, R15, R16, !PT ;  /* 0x0000000f9a9a7276 */ /* 0x000fe40007800010 */
[----:B------:R-:W-:Y:S02]  /*8d40*/  FSEL R28, R28, -INF , P6 ;  /* 0xff8000001c1c7808 */ /* 0x000fe40003000000 */
[----:B------:R-:W-:Y:S01]  /*8d50*/  ISETP.GE.AND P6, PT, R0, R29, PT ;  /* 0x0000001d0000720c */ /* 0x000fe20003fc6270 */
[----:B------:R-:W-:Y:S01]  /*8d60*/  FMUL R29, R30, UR57 ;  /* 0x000000391e1d7c20 */ /* 0x000fe20008400000 */
[----:B------:R-:W-:Y:S02]  /*8d70*/  FMNMX3 R154, R154, R17, R18, !PT ;  /* 0x000000119a9a7276 */ /* 0x000fe40007800012 */
[----:B------:R-:W-:Y:S02]  /*8d80*/  LOP3.LUT R30, R153, 0x1b, R3, 0xfe, !PT ;  /* 0x0000001b991e7812 */ /* 0x000fe400078efe03 */
[----:B------:R-:W-:-:S02]  /*8d90*/  FMNMX3 R154, R154, R19, R20, !PT ;  /* 0x000000139a9a7276 */ /* 0x000fc40007800014 */
[----:B------:R-:W-:Y:S02]  /*8da0*/  FSEL R29, R29, -INF , P6 ;  /* 0xff8000001d1d7808 */ /* 0x000fe40003000000 */
[----:B------:R-:W-:Y:S01]  /*8db0*/  ISETP.GE.AND P6, PT, R0, R30, PT ;  /* 0x0000001e0000720c */ /* 0x000fe20003fc6270 */
[----:B------:R-:W-:Y:S01]  /*8dc0*/  FMUL R30, R31, UR57 ;  /* 0x000000391f1e7c20 */ /* 0x000fe20008400000 */
[----:B------:R-:W-:Y:S02]  /*8dd0*/  FMNMX3 R154, R154, R21, R22, !PT ;  /* 0x000000159a9a7276 */ /* 0x000fe40007800016 */
[----:B------:R-:W-:Y:S02]  /*8de0*/  LOP3.LUT R31, R153, 0x1c, R3, 0xfe, !PT ;  /* 0x0000001c991f7812 */ /* 0x000fe400078efe03 */
[----:B------:R-:W-:Y:S02]  /*8df0*/  FMNMX3 R154, R154, R152, R23, !PT ;  /* 0x000000989a9a7276 */ /* 0x000fe40007800017 */
[----:B------:R-:W-:-:S02]  /*8e00*/  FSEL R30, R30, -INF , P6 ;  /* 0xff8000001e1e7808 */ /* 0x000fc40003000000 */
[----:B------:R-:W-:Y:S01]  /*8e10*/  ISETP.GE.AND P6, PT, R0, R31, PT ;  /* 0x0000001f0000720c */ /* 0x000fe20003fc6270 */
[----:B------:R-:W-:Y:S01]  /*8e20*/  IMAD.U32 R31, RZ, RZ, UR23 ;  /* 0x00000017ff1f7e24 */ /* 0x000fe2000f8e00ff */
[----:B------:R-:W-:-:S04]  /*8e30*/  FMNMX3 R154, R154, R24, R25, !PT ;  /* 0x000000189a9a7276 */ /* 0x000fc80007800019 */
[----:B------:R-:W-:Y:S02]  /*8e40*/  LOP3.LUT R31, R31, 0x1d, R3, 0xfe, !PT ;  /* 0x0000001d1f1f7812 */ /* 0x000fe400078efe03 */
[----:B------:R-:W-:Y:S02]  /*8e50*/  FMNMX3 R154, R154, R26, R27, !PT ;  /* 0x0000001a9a9a7276 */ /* 0x000fe4000780001b */
[----:B------:R-:W-:Y:S02]  /*8e60*/  FSEL R32, R32, -INF , P6 ;  /* 0xff80000020207808 */ /* 0x000fe40003000000 */
[----:B------:R-:W-:Y:S02]  /*8e70*/  ISETP.GE.AND P6, PT, R0, R31, PT ;  /* 0x0000001f0000720c */ /* 0x000fe40003fc6270 */
[----:B------:R-:W-:Y:S02]  /*8e80*/  FMNMX3 R154, R154, R28, R29, !PT ;  /* 0x0000001c9a9a7276 */ /* 0x000fe4000780001d */
[----:B------:R-:W-:-:S02]  /*8e90*/  FSEL R159, R33, -INF , P6 ;  /* 0xff800000219f7808 */ /* 0x000fc40003000000 */
[----:B------:R-:W-:Y:S02]  /*8ea0*/  FSEL R153, R34, -INF , P3 ;  /* 0xff80000022997808 */ /* 0x000fe40001800000 */
[----:B------:R-:W-:Y:S02]  /*8eb0*/  FMNMX3 R154, R154, R30, R32, !PT ;  /* 0x0000001e9a9a7276 */ /* 0x000fe40007800020 */
[----:B------:R-:W-:Y:S02]  /*8ec0*/  FSEL R33, R35, -INF , P2 ;  /* 0xff80000023217808 */ /* 0x000fe40001000000 */
[----:B------:R-:W-:-:S04]  /*8ed0*/  FMNMX3 R3, R154, R159, R153, !PT ;  /* 0x0000009f9a037276 */ /* 0x000fc80007800099 */
[----:B------:R-:W-:-:S05]  /*8ee0*/  FMNMX R3, R33, R3, !PT ;  /* 0x0000000321037209 */ /* 0x000fca0007800000 */
[----:B------:R-:W0:Y:S01]  /*8ef0*/  SHFL.BFLY PT, R31, R3, 0x10, 0x1f ;  /* 0x0e001f00031f7f89 */ /* 0x000e2200000e0000 */
[----:B-1----:R-:W-:Y:S02]  /*8f00*/  LOP3.LUT R155, R155, 0xff, RZ, 0xc0, !PT ;  /* 0x000000ff9b9b7812 */ /* 0x002fe400078ec0ff */
[----:B0-----:R-:W-:-:S05]  /*8f10*/  FMNMX R31, R3, R31, !PT ;  /* 0x0000001f031f7209 */ /* 0x001fca0007800000 */
[----:B--2---:R-:W-:Y:S01]  /*8f20*/  @!P5 STS [R157+UR14+0x4000], R31 ;  /* 0x0040001f9d00d988 */ /* 0x004fe2000800080e */
[----:B------:R-:W-:Y:S01]  /*8f30*/  LEA R155, R155, UR14, 0x2 ;  /* 0x0000000e9b9b7c11 */ /* 0x000fe2000f8e10ff */
[----:B------:R-:W-:Y:S06]  /*8f40*/  BAR.SYNC.DEFER_BLOCKING 0x0 ;  /* 0x0000000000007b1d */ /* 0x000fec0000010000 */
[----:B------:R-:W0:Y:S04]  /*8f50*/  @!P4 LDS R252, [R155+0x4000] ;  /* 0x004000009bfcc984 */ /* 0x000e280000000800 */
[----:B0-----:R-:W0:Y:S02]  /*8f60*/  SHFL.BFLY PT, R3, R252, 0x1, 0x1f ;  /* 0x0c201f00fc037f89 */ /* 0x001e2400000e0000 */
[----:B0-----:R-:W-:-:S05]  /*8f70*/  FMNMX R3, R252, R3, !PT ;  /* 0x00000003fc037209 */ /* 0x001fca0007800000 */
[----:B------:R-:W-:Y:S01]  /*8f80*/  @P0 STS [R155+0x4000], R3 ;  /* 0x004000039b000388 */ /* 0x000fe20000000800 */
[----:B------:R-:W-:Y:S06]  /*8f90*/  BAR.SYNC.DEFER_BLOCKING 0x0 ;  /* 0x0000000000007b1d */ /* 0x000fec0000010000 */
[----:B---3--:R-:W0:Y:S02]  /*8fa0*/  LDS R3, [R156+UR14+0x4000] ;  /* 0x0040000e9c037984 */ /* 0x008e240008000800 */
[----:B0-----:R-:W-:-:S05]  /*8fb0*/  FMNMX R3, R3, R158, !PT ;  /* 0x0000009e03037209 */ /* 0x001fca0007800000 */
[--C-:B------:R-:W-:Y:S01]  /*8fc0*/  FADD R31, R4, -R3.reuse ;  /* 0x80000003041f7221 */ /* 0x100fe20000000000 */
[--C-:B------:R-:W-:Y:S01]  /*8fd0*/  FADD R5, R5, -R3.reuse ;  /* 0x8000000305057221 */ /* 0x100fe20000000000 */
[--C-:B------:R-:W-:Y:S02]  /*8fe0*/  FADD R6, R6, -R3.reuse ;  /* 0x8000000306067221 */ /* 0x100fe40000000000 */
[----:B------:R-:W-:Y:S01]  /*8ff0*/  FMUL R31, R31, 1.4426950216293334961 ;  /* 0x3fb8aa3b1f1f7820 */ /* 0x000fe20000400000 */
[----:B------:R-:W-:Y:S01]  /*9000*/  FMUL R5, R5, 1.4426950216293334961 ;  /* 0x3fb8aa3b05057820 */ /* 0x000fe20000400000 */
[--C-:B------:R-:W-:Y:S01]  /*9010*/  FADD R4, R13, -R3.reuse ;  /* 0x800000030d047221 */ /* 0x100fe20000000000 */
[----:B------:R-:W-:Y:S01]  /*9020*/  FMUL R6, R6, 1.4426950216293334961 ;  /* 0x3fb8aa3b06067820 */ /* 0x000fe20000400000 */
[--C-:B------:R-:W-:Y:S01]  /*9030*/  FADD R7, R7, -R3.reuse ;  /* 0x8000000307077221 */ /* 0x100fe20000000000 */
[----:B------:R0:W-:Y:S01]  /*9040*/  MUFU.EX2 R154, R5 ;  /* 0x00000005009a7308 */ /* 0x0001e20000000800 */
[----:B------:R-:W-:Y:S01]  /*9050*/  FMUL R4, R4, 1.4426950216293334961 ;  /* 0x3fb8aa3b04047820 */ /* 0x000fe20000400000 */
[----:B------:R-:W-:Y:S01]  /*9060*/  FADD R8, R8, -R3 ;  /* 0x8000000308087221 */ /* 0x000fe20000000000 */
[----:B------:R-:W-:-:S05]  /*9070*/  FMUL R7, R7, 1.4426950216293334961 ;  /* 0x3fb8aa3b07077820 */ /* 0x000fca0000400000 */
[----:B------:R-:W1:Y:S01]  /*9080*/  MUFU.EX2 R31, R31 ;  /* 0x0000001f001f7308 */ /* 0x000e620000000800 */
[--C-:B0-----:R-:W-:Y:S01]  /*9090*/  FADD R5, R14, -R3.reuse ;  /* 0x800000030e057221 */ /* 0x101fe20000000000 */
[----:B------:R-:W-:Y:S01]  /*90a0*/  FMUL R8, R8, 1.4426950216293334961 ;  /* 0x3fb8aa3b08087820 */ /* 0x000fe20000400000 */
[----:B------:R-:W-:-:S05]  /*90b0*/  FADD R9, R9, -R3 ;  /* 0x8000000309097221 */ /* 0x000fca0000000000 */
[----:B------:R-:W0:Y:S01]  /*90c0*/  MUFU.EX2 R155, R6 ;  /* 0x00000006009b7308 */ /* 0x000e220000000800 */
[----:B------:R-:W-:Y:S01]  /*90d0*/  FMUL R9, R9, 1.4426950216293334961 ;  /* 0x3fb8aa3b09097820 */ /* 0x000fe20000400000 */
[----:B------:R-:W-:-:S06]  /*90e0*/  FADD R10, R10, -R3 ;  /* 0x800000030a0a7221 */ /* 0x000fcc0000000000 */
[----:B------:R2:W-:Y:S08]  /*90f0*/  MUFU.EX2 R14, R4 ;  /* 0x00000004000e7308 */ /* 0x0005f00000000800 */
[----:B------:R-:W3:Y:S01]  /*9100*/  MUFU.EX2 R189, R7 ;  /* 0x0000000700bd7308 */ /* 0x000ee20000000800 */
[----:B--2---:R-:W-:-:S04]  /*9110*/  FADD R4, R15, -R3 ;  /* 0x800000030f047221 */ /* 0x004fc80000000000 */
[----:B------:R-:W-:-:S03]  /*9120*/  FMUL R4, R4, 1.4426950216293334961 ;  /* 0x3fb8aa3b04047820 */ /* 0x000fc60000400000 */
[----:B------:R-:W2:Y:S01]  /*9130*/  MUFU.EX2 R232, R8 ;  /* 0x0000000800e87308 */ /* 0x000ea20000000800 */
[----:B------:R-:W-:Y:S01]  /*9140*/  FMUL R10, R10, 1.4426950216293334961 ;  /* 0x3fb8aa3b0a0a7820 */ /* 0x000fe20000400000 */
[--C-:B------:R-:W-:Y:S01]  /*9150*/  FADD R11, R11, -R3.reuse ;  /* 0x800000030b0b7221 */ /* 0x100fe20000000000 */
[----:B------:R-:W-:-:S05]  /*9160*/  FADD R12, R12, -R3 ;  /* 0x800000030c0c7221 */ /* 0x000fca0000000000 */
[----:B------:R-:W4:Y:S01]  /*9170*/  MUFU.EX2 R233, R9 ;  /* 0x0000000900e97308 */ /* 0x000f220000000800 */
[----:B------:R-:W-:-:S07]  /*9180*/  FMUL R11, R11, 1.4426950216293334961 ;  /* 0x3fb8aa3b0b0b7820 */ /* 0x000fce0000400000 */
[----:B------:R1:W-:Y:S01]  /*9190*/  MUFU.EX2 R246, R4 ;  /* 0x0000000400f67308 */ /* 0x0003e20000000800 */
[----:B------:R-:W-:Y:S01]  /*91a0*/  FMUL R12, R12, 1.4426950216293334961 ;  /* 0x3fb8aa3b0c0c7820 */ /* 0x000fe20000400000 */
[----:B-1----:R-:W-:-:S06]  /*91b0*/  FADD R4, R31, R154 ;  /* 0x0000009a1f047221 */ /* 0x002fcc0000000000 */
[----:B------:R-:W1:Y:S01]  /*91c0*/  MUFU.EX2 R234, R10 ;  /* 0x0000000a00ea7308 */ /* 0x000e620000000800 */
[----:B0-----:R-:W-:-:S04]  /*91d0*/  FADD R4, R155, R4 ;  /* 0x000000049b047221 */ /* 0x001fc80000000000 */
[----:B---3--:R-:W-:-:S03]  /*91e0*/  FADD R4, R189, R4 ;  /* 0x00000004bd047221 */ /* 0x008fc60000000000 */
[----:B------:R-:W0:Y:S01]  /*91f0*/  MUFU.EX2 R235, R11 ;  /* 0x0000000b00eb7308 */ /* 0x000e220000000800 */
[----:B--2---:R-:W-:Y:S01]  /*9200*/  FADD R4, R232, R4 ;  /* 0x00000004e8047221 */ /* 0x004fe20000000000 */
[----:B------:R-:W-:-:S06]  /*9210*/  FMUL R5, R5, 1.4426950216293334961 ;  /* 0x3fb8aa3b05057820 */ /* 0x000fcc0000400000 */
[----:B------:R-:W2:Y:S01]  /*9220*/  MUFU.EX2 R13, R12 ;  /* 0x0000000c000d7308 */ /* 0x000ea20000000800 */
[----:B----4-:R-:W-:Y:S01]  /*9230*/  FADD R4, R233, R4 ;  /* 0x00000004e9047221 */ /* 0x010fe20000000000 */
[--C-:B------:R-:W-:Y:S01]  /*9240*/  FADD R16, R16, -R3.reuse ;  /* 0x8000000310107221 */ /* 0x100fe20000000000 */
[--C-:B------:R-:W-:Y:S02]  /*9250*/  FADD R17, R17, -R3.reuse ;  /* 0x8000000311117221 */ /* 0x100fe40000000000 */
[----:B-1----:R-:W-:Y:S01]  /*9260*/  FADD R4, R234, R4 ;  /* 0x00000004ea047221 */ /* 0x002fe20000000000 */
[----:B------:R-:W-:Y:S02]  /*9270*/  FMUL R16, R16, 1.4426950216293334961 ;  /* 0x3fb8aa3b10107820 */ /* 0x000fe40000400000 */
[----:B------:R-:W1:Y:S01]  /*9280*/  MUFU.EX2 R15, R5 ;  /* 0x00000005000f7308 */ /* 0x000e620000000800 */
[----:B0-----:R-:W-:Y:S01]  /*9290*/  FADD R4, R235, R4 ;  /* 0x00000004eb047221 */ /* 0x001fe20000000000 */
[----:B------:R-:W-:Y:S01]  /*92a0*/  FMUL R17, R17, 1.4426950216293334961 ;  /* 0x3fb8aa3b11117820 */ /* 0x000fe20000400000 */
[--C-:B------:R-:W-:Y:S01]  /*92b0*/  FADD R18, R18, -R3.reuse ;  /* 0x8000000312127221 */ /* 0x100fe20000000000 */
[----:B------:R-:W-:-:S04]  /*92c0*/  FADD R19, R19, -R3 ;  /* 0x8000000313137221 */ /* 0x000fc80000000000 */
[----:B------:R-:W0:Y:S01]  /*92d0*/  MUFU.EX2 R16, R16 ;  /* 0x0000001000107308 */ /* 0x000e220000000800 */
[----:B--2---:R-:W-:Y:S01]  /*92e0*/  FADD R4, R13, R4 ;  /* 0x000000040d047221 */ /* 0x004fe20000000000 */
[----:B------:R-:W-:Y:S01]  /*92f0*/  FMUL R18, R18, 1.4426950216293334961 ;  /* 0x3fb8aa3b12127820 */ /* 0x000fe20000400000 */
[----:B------:R-:W-:Y:S01]  /*9300*/  FMUL R19, R19, 1.4426950216293334961 ;  /* 0x3fb8aa3b13137820 */ /* 0x000fe20000400000 */
[----:B------:R-:W-:Y:S01]  /*9310*/  FADD R20, R20, -R3 ;  /* 0x8000000314147221 */ /* 0x000fe20000000000 */
[----:B------:R-:W-:-:S03]  /*9320*/  FADD R4, R14, R4 ;  /* 0x000000040e047221 */ /* 0x000fc60000000000 */
[----:B------:R-:W2:Y:S01]  /*9330*/  MUFU.EX2 R17, R17 ;  /* 0x0000001100117308 */ /* 0x000ea20000000800 */
[----:B-1----:R-:W-:Y:S01]  /*9340*/  FADD R4, R15, R4 ;  /* 0x000000040f047221 */ /* 0x002fe20000000000 */
[----:B------:R-:W-:Y:S01]  /*9350*/  FMUL R10, R20, 1.4426950216293334961 ;  /* 0x3fb8aa3b140a7820 */ /* 0x000fe20000400000 */
[----:B------:R-:W-:-:S05]  /*9360*/  FADD R21, R21, -R3 ;  /* 0x8000000315157221 */ /* 0x000fca0000000000 */
[----:B------:R-:W1:Y:S01]  /*9370*/  MUFU.EX2 R18, R18 ;  /* 0x0000001200127308 */ /* 0x000e620000000800 */
[----:B------:R-:W-:Y:S01]  /*9380*/  FADD R4, R246, R4 ;  /* 0x00000004f6047221 */ /* 0x000fe20000000000 */
[----:B------:R-:W-:Y:S01]  /*9390*/  FMUL R9, R21, 1.4426950216293334961 ;  /* 0x3fb8aa3b15097820 */ /* 0x000fe20000400000 */
[----:B------:R-:W-:-:S05]  /*93a0*/  FADD R22, R22, -R3 ;  /* 0x8000000316167221 */ /* 0x000fca0000000000 */
[----:B------:R-:W3:Y:S01]  /*93b0*/  MUFU.EX2 R19, R19 ;  /* 0x0000001300137308 */ /* 0x000ee20000000800 */
[----:B0-----:R-:W-:Y:S01]  /*93c0*/  FADD R4, R16, R4 ;  /* 0x0000000410047221 */ /* 0x001fe20000000000 */
[----:B------:R-:W-:Y:S01]  /*93d0*/  FADD R35, R152, -R3 ;  /* 0x8000000398237221 */ /* 0x000fe20000000000 */
[----:B------:R-:W-:-:S05]  /*93e0*/  FMUL R22, R22, 1.4426950216293334961 ;  /* 0x3fb8aa3b16167820 */ /* 0x000fca0000400000 */
[----:B------:R-:W0:Y:S01]  /*93f0*/  MUFU.EX2 R10, R10 ;  /* 0x0000000a000a7308 */ /* 0x000e220000000800 */
[----:B--2---:R-:W-:Y:S01]  /*9400*/  FADD R4, R17, R4 ;  /* 0x0000000411047221 */ /* 0x004fe20000000000 */
[----:B------:R-:W-:Y:S01]  /*9410*/  FMUL R35, R35, 1.4426950216293334961 ;  /* 0x3fb8aa3b23237820 */ /* 0x000fe20000400000 */
[----:B------:R-:W-:Y:S01]  /*9420*/  FADD R23, R23, -R3 ;  /* 0x8000000317177221 */ /* 0x000fe20000000000 */
[----:B------:R-:W-:-:S04]  /*9430*/  IMAD.MOV.U32 R152, RZ, RZ, R156 ;  /* 0x000000ffff987224 */ /* 0x000fc800078e009c */
[----:B------:R-:W2:Y:S01]  /*9440*/  MUFU.EX2 R9, R9 ;  /* 0x0000000900097308 */ /* 0x000ea20000000800 */
[----:B-1----:R-:W-:Y:S01]  /*9450*/  FADD R4, R18, R4 ;  /* 0x0000000412047221 */ /* 0x002fe20000000000 */
[----:B------:R-:W-:Y:S01]  /*9460*/  FMUL R11, R23, 1.4426950216293334961 ;  /* 0x3fb8aa3b170b7820 */ /* 0x000fe20000400000 */
[----:B------:R-:W-:-:S05]  /*9470*/  FADD R24, R24, -R3 ;  /* 0x8000000318187221 */ /* 0x000fca0000000000 */
[----:B------:R-:W1:Y:S01]  /*9480*/  MUFU.EX2 R156, R22 ;  /* 0x00000016009c7308 */ /* 0x000e620000000800 */
[----:B---3--:R-:W-:Y:S01]  /*9490*/  FADD R4, R19, R4 ;  /* 0x0000000413047221 */ /* 0x008fe20000000000 */
[----:B------:R-:W-:Y:S01]  /*94a0*/  FMUL R24, R24, 1.4426950216293334961 ;  /* 0x3fb8aa3b18187820 */ /* 0x000fe20000400000 */
[----:B------:R-:W-:-:S05]  /*94b0*/  FADD R25, R25, -R3 ;  /* 0x8000000319197221 */ /* 0x000fca0000000000 */
[----:B------:R-:W3:Y:S01]  /*94c0*/  MUFU.EX2 R35, R35 ;  /* 0x0000002300237308 */ /* 0x000ee20000000800 */
[----:B0-----:R-:W-:Y:S01]  /*94d0*/  FADD R4, R10, R4 ;  /* 0x000000040a047221 */ /* 0x001fe20000000000 */
[----:B------:R-:W-:Y:S01]  /*94e0*/  FADD R26, R26, -R3 ;  /* 0x800000031a1a7221 */ /* 0x000fe20000000000 */
[----:B------:R-:W-:Y:S02]  /*94f0*/  IMAD.MOV.U32 R23, RZ, RZ, R157 ;  /* 0x000000ffff177224 */ /* 0x000fe400078e009d */
[----:B------:R-:W-:-:S03]  /*9500*/  FMUL R25, R25, 1.4426950216293334961 ;  /* 0x3fb8aa3b19197820 */ /* 0x000fc60000400000 */
[----:B------:R-:W0:Y:S01]  /*9510*/  MUFU.EX2 R11, R11 ;  /* 0x0000000b000b7308 */ /* 0x000e220000000800 */
[----:B--2---:R-:W-:Y:S01]  /*9520*/  FADD R4, R9, R4 ;  /* 0x0000000409047221 */ /* 0x004fe20000000000 */
[----:B------:R-:W-:Y:S01]  /*9530*/  FMUL R12, R26, 1.4426950216293334961 ;  /* 0x3fb8aa3b1a0c7820 */ /* 0x000fe20000400000 */
[----:B------:R-:W-:-:S05]  /*9540*/  FADD R27, R27, -R3 ;  /* 0x800000031b1b7221 */ /* 0x000fca0000000000 */
[----:B------:R-:W2:Y:S01]  /*9550*/  MUFU.EX2 R157, R24 ;  /* 0x00000018009d7308 */ /* 0x000ea20000000800 */
[----:B-1----:R-:W-:Y:S01]  /*9560*/  FADD R4, R156, R4 ;  /* 0x000000049c047221 */ /* 0x002fe20000000000 */
[----:B------:R-:W-:Y:S01]  /*9570*/  FMUL R8, R27, 1.4426950216293334961 ;  /* 0x3fb8aa3b1b087820 */ /* 0x000fe20000400000 */
[----:B------:R-:W-:-:S05]  /*9580*/  FADD R28, R28, -R3 ;  /* 0x800000031c1c7221 */ /* 0x000fca0000000000 */
[----:B------:R1:W4:Y:S01]  /*9590*/  MUFU.EX2 R34, R25 ;  /* 0x0000001900227308 */ /* 0x0003220000000800 */
[----:B---3--:R-:W-:Y:S01]  /*95a0*/  FADD R4, R35, R4 ;  /* 0x0000000423047221 */ /* 0x008fe20000000000 */
[----:B------:R-:W-:Y:S01]  /*95b0*/  FMUL R7, R28, 1.4426950216293334961 ;  /* 0x3fb8aa3b1c077820 */ /* 0x000fe20000400000 */
[----:B------:R-:W-:-:S05]  /*95c0*/  FADD R29, R29, -R3 ;  /* 0x800000031d1d7221 */ /* 0x000fca0000000000 */
[----:B------:R-:W3:Y:S01]  /*95d0*/  MUFU.EX2 R12, R12 ;  /* 0x0000000c000c7308 */ /* 0x000ee20000000800 */
[----:B0-----:R-:W-:Y:S01]  /*95e0*/  FADD R4, R11, R4 ;  /* 0x000000040b047221 */ /* 0x001fe20000000000 */
[----:B------:R-:W-:Y:S01]  /*95f0*/  FMUL R6, R29, 1.4426950216293334961 ;  /* 0x3fb8aa3b1d067820 */ /* 0x000fe20000400000 */
[----:B------:R-:W-:-:S05]  /*9600*/  FADD R30, R30, -R3 ;  /* 0x800000031e1e7221 */ /* 0x000fca0000000000 */
[----:B------:R-:W0:Y:S01]  /*9610*/  MUFU.EX2 R8, R8 ;  /* 0x0000000800087308 */ /* 0x000e220000000800 */
[----:B--2---:R-:W-:Y:S01]  /*9620*/  FADD R4, R157, R4 ;  /* 0x000000049d047221 */ /* 0x004fe20000000000 */
[----:B-1----:R-:W-:Y:S01]  /*9630*/  FMUL R25, R30, 1.4426950216293334961 ;  /* 0x3fb8aa3b1e197820 */ /* 0x002fe20000400000 */
[----:B------:R-:W-:-:S05]  /*9640*/  FADD R32, R32, -R3 ;  /* 0x8000000320207221 */ /* 0x000fca0000000000 */
[----:B------:R-:W1:Y:S01]  /*9650*/  MUFU.EX2 R7, R7 ;  /* 0x0000000700077308 */ /* 0x000e620000000800 */
[----:B----4-:R-:W-:Y:S01]  /*9660*/  FADD R20, R34, R4 ;  /* 0x0000000422147221 */ /* 0x010fe20000000000 */
[----:B------:R-:W-:Y:S01]  /*9670*/  FMUL R5, R32, 1.4426950216293334961 ;  /* 0x3fb8aa3b20057820 */ /* 0x000fe20000400000 */
[----:B------:R-:W-:-:S05]  /*9680*/  FADD R159, R159, -R3 ;  /* 0x800000039f9f7221 */ /* 0x000fca0000000000 */
[----:B------:R-:W2:Y:S01]  /*9690*/  MUFU.EX2 R6, R6 ;  /* 0x0000000600067308 */ /* 0x000ea20000000800 */
[----:B---3--:R-:W-:Y:S01]  /*96a0*/  FADD R20, R12, R20 ;  /* 0x000000140c147221 */ /* 0x008fe20000000000 */
[----:B------:R-:W-:Y:S01]  /*96b0*/  FMUL R159, R159, 1.4426950216293334961 ;  /* 0x3fb8aa3b9f9f7820 */ /* 0x000fe20000400000 */
[----:B------:R-:W-:-:S05]  /*96c0*/  FADD R153, R153, -R3 ;  /* 0x8000000399997221 */ /* 0x000fca0000000000 */
[----:B------:R-:W3:Y:S01]  /*96d0*/  MUFU.EX2 R25, R25 ;  /* 0x0000001900197308 */ /* 0x000ee20000000800 */
[----:B0-----:R-:W-:Y:S01]  /*96e0*/  FADD R20, R8, R20 ;  /* 0x0000001408147221 */ /* 0x001fe20000000000 */
[----:B------:R-:W-:Y:S01]  /*96f0*/  FADD R33, R33, -R3 ;  /* 0x8000000321217221 */ /* 0x000fe20000000000 */
[----:B------:R-:W-:-:S05]  /*9700*/  FMUL R153, R153, 1.4426950216293334961 ;  /* 0x3fb8aa3b99997820 */ /* 0x000fca0000400000 */
[----:B------:R-:W0:Y:S01]  /*9710*/  MUFU.EX2 R5, R5 ;  /* 0x0000000500057308 */ /* 0x000e220000000800 */
[----:B-1----:R-:W-:Y:S01]  /*9720*/  FADD R20, R7, R20 ;  /* 0x0000001407147221 */ /* 0x002fe20000000000 */
[----:B------:R-:W-:-:S06]  /*9730*/  FMUL R24, R33, 1.4426950216293334961 ;  /* 0x3fb8aa3b21187820 */ /* 0x000fcc0000400000 */
[----:B------:R-:W1:Y:S01]  /*9740*/  MUFU.EX2 R4, R159 ;  /* 0x0000009f00047308 */ /* 0x000e620000000800 */
[----:B--2---:R-:W-:-:S07]  /*9750*/  FADD R20, R6, R20 ;  /* 0x0000001406147221 */ /* 0x004fce0000000000 */
[----:B------:R-:W2:Y:S01]  /*9760*/  MUFU.EX2 R159, R153 ;  /* 0x00000099009f7308 */ /* 0x000ea20000000800 */
[----:B---3--:R-:W-:-:S07]  /*9770*/  FADD R20, R25, R20 ;  /* 0x0000001419147221 */ /* 0x008fce0000000000 */
[----:B------:R-:W3:Y:S01]  /*9780*/  MUFU.EX2 R24, R24 ;  /* 0x0000001800187308 */ /* 0x000ee20000000800 */
[----:B0-----:R-:W-:-:S04]  /*9790*/  FADD R20, R5, R20 ;  /* 0x0000001405147221 */ /* 0x001fc80000000000 */
[----:B-1----:R-:W-:-:S04]  /*97a0*/  FADD R20, R4, R20 ;  /* 0x0000001404147221 */ /* 0x002fc80000000000 */
[----:B--2---:R-:W-:-:S04]  /*97b0*/  FADD R20, R159, R20 ;  /* 0x000000149f147221 */ /* 0x004fc80000000000 */
[----:B---3--:R-:W-:-:S05]  /*97c0*/  FADD R20, R24, R20 ;  /* 0x0000001418147221 */ /* 0x008fca0000000000 */
[----:B------:R-:W0:Y:S01]  /*97d0*/  SHFL.BFLY PT, R21, R20, 0x10, 0x1f ;  /* 0x0e001f0014157f89 */ /* 0x000e2200000e0000 */
[----:B------:R-:W1:Y:S01]  /*97e0*/  S2R R22, SR_TID.X ;  /* 0x0000000000167919 */ /* 0x000e620000002100 */
[----:B0-----:R-:W-:Y:S01]  /*97f0*/  FADD R21, R20, R21 ;  /* 0x0000001514157221 */ /* 0x001fe20000000000 */
[----:B------:R-:W-:Y:S06]  /*9800*/  BAR.SYNC.DEFER_BLOCKING 0x0 ;  /* 0x0000000000007b1d */ /* 0x000fec0000010000 */
[----:B------:R-:W-:Y:S02]  /*9810*/  @!P5 STS [R23+UR14+0x4000], R21 ;  /* 0x004000151700d988 */ /* 0x000fe4000800080e */
[----:B------:R-:W-:Y:S01]  /*9820*/  BAR.SYNC.DEFER_BLOCKING 0x0 ;  /* 0x0000000000007b1d */ /* 0x000fe20000010000 */
[----:B-1----:R-:W-:-:S04]  /*9830*/  LOP3.LUT R22, R22, 0xff, RZ, 0xc0, !PT ;  /* 0x000000ff16167812 */ /* 0x002fc800078ec0ff */
[----:B------:R-:W-:-:S05]  /*9840*/  LEA R22, R22, UR14, 0x2 ;  /* 0x0000000e16167c11 */ /* 0x000fca000f8e10ff */
[----:B------:R-:W0:Y:S04]  /*9850*/  @!P4 LDS R247, [R22+0x4000] ;  /* 0x0040000016f7c984 */ /* 0x000e280000000800 */
[----:B0-----:R-:W0:Y:S02]  /*9860*/  SHFL.BFLY PT, R20, R247, 0x1, 0x1f ;  /* 0x0c201f00f7147f89 */ /* 0x001e2400000e0000 */
[----:B0-----:R-:W-:-:S05]  /*9870*/  FADD R20, R247, R20 ;  /* 0x00000014f7147221 */ /* 0x001fca0000000000 */
[----:B------:R0:W-:Y:S01]  /*9880*/  @P0 STS [R22+0x4000], R20 ;  /* 0x0040001416000388 */ /* 0x0001e20000000800 */
[----:B------:R-:W-:Y:S01]  /*9890*/  BAR.SYNC.DEFER_BLOCKING 0x0 ;  /* 0x0000000000007b1d */ /* 0x000fe20000010000 */
[----:B------:R-:W-:-:S06]  /*98a0*/  USHF.L.U32 UR6, UR6, 0x1f, URZ ;  /* 0x0000001f06067899 */ /* 0x000fcc00080006ff */
[----:B0-----:R-:W-:Y:S01]  /*98b0*/  IMAD.U32 R20, RZ, RZ, UR6 ;  /* 0x00000006ff147e24 */ /* 0x001fe2000f8e00ff */
[----:B------:R0:W1:Y:S03]  /*98c0*/  LDS R21, [R152+UR14+0x4000] ;  /* 0x0040000e98157984 */ /* 0x0000660008000800 */
[----:B------:R-:W2:Y:S01]  /*98d0*/  SYNCS.PHASECHK.TRANS64.TRYWAIT P2, [UR18], R20 ;  /* 0x00000014ff0075a7 */ /* 0x000ea20008041112 */
[----:B------:R-:W-:Y:S01]  /*98e0*/  F2FP.SATFINITE.E4M3.F32.PACK_AB_MERGE_C R15, R246, R15, RZ ;  /* 0x0000000ff60f723e */ /* 0x000fe200048070ff */
[----:B------:R-:W-:Y:S01]  /*98f0*/  USHF.R.S32.HI UR4, URZ, 0x1f, UR20 ;  /* 0x0000001fff047899 */ /* 0x000fe20008011414 */
[----:B0-----:R-:W-:-:S04]  /*9900*/  F2FP.SATFINITE.E4M3.F32.PACK_AB_MERGE_C R152, R189, R155, RZ ;  /* 0x0000009bbd98723e */ /* 0x001fc800048070ff */
[----:B------:R-:W-:Y:S02]  /*9910*/  F2FP.SATFINITE.E4M3.F32.PACK_AB_MERGE_C R152, R154, R31, R152 ;  /* 0x0000001f9a98723e */ /* 0x000fe40004807098 */
[----:B------:R-:W-:Y:S02]  /*9920*/  F2FP.SATFINITE.E4M3.F32.PACK_AB_MERGE_C R154, R14, R13, R15 ;  /* 0x0000000d0e9a723e */ /* 0x000fe4000480700f */
[----:B------:R-:W-:Y:S02]  /*9930*/  IADD3 R14, P3, PT, R170, UR20, RZ ;  /* 0x00000014aa0e7c10 */ /* 0x000fe4000ff7e0ff */
[----:B------:R-:W-:Y:S02]  /*9940*/  F2FP.SATFINITE.E4M3.F32.PACK_AB_MERGE_C R153, R235, R234, RZ ;  /* 0x000000eaeb99723e */ /* 0x000fe400048070ff */
[----:B------:R-:W-:Y:S02]  /*9950*/  F2FP.SATFINITE.E4M3.F32.PACK_AB_MERGE_C R155, R19, R18, RZ ;  /* 0x00000012139b723e */ /* 0x000fe400048070ff */
[----:B------:R-:W-:Y:S01]  /*9960*/  IADD3.X R15, PT, PT, R171, UR4, RZ, P3, !PT ;  /* 0x00000004ab0f7c10 */ /* 0x000fe20009ffe4ff */
[----:B-1----:R0:W-:Y:S01]  /*9970*/  STL [R1+0x28], R21 ;  /* 0x0000281501007387 */ /* 0x0021e20000100800 */
[----:B------:R-:W-:-:S02]  /*9980*/  F2FP.SATFINITE.E4M3.F32.PACK_AB_MERGE_C R153, R233, R232, R153 ;  /* 0x000000e8e999723e */ /* 0x000fc40004807099 */
[----:B------:R-:W-:Y:S01]  /*9990*/  F2FP.SATFINITE.E4M3.F32.PACK_AB_MERGE_C R155, R17, R16, R155 ;  /* 0x00000010119b723e */ /* 0x000fe2000480709b */
[----:B--2---:R-:W-:Y:S06]  /*99a0*/  @!P2 BRA `(.L_x_14) ;  /* 0x0000003400cca947 */ /* 0x004fec0003800000 */
.L_x_23:
[----:B------:R1:W2:Y:S02]  /*99b0*/  LDG.E.U8 R23, desc[UR34][R14.64] ;  /* 0x000000220e177981 */ /* 0x0002a4000c1e1100 */
[----:B-1----:R-:W-:-:S04]  /*99c0*/  IADD3 R14, P2, PT, R162, UR20, RZ ;  /* 0x00000014a20e7c10 */ /* 0x002fc8000ff5e0ff */
[----:B------:R-:W-:-:S05]  /*99d0*/  IADD3.X R15, PT, PT, R163, UR4, RZ, P2, !PT ;  /* 0x00000004a30f7c10 */ /* 0x000fca00097fe4ff */
[----:B------:R1:W3:Y:S02]  /*99e0*/  LDG.E.U8 R22, desc[UR34][R14.64] ;  /* 0x000000220e167981 */ /* 0x0002e4000c1e1100 */
[----:B-1----:R-:W-:-:S04]  /*99f0*/  IADD3 R14, P2, PT, R146, UR20, RZ ;  /* 0x00000014920e7c10 */ /* 0x002fc8000ff5e0ff */
[----:B------:R-:W-:-:S05]  /*9a00*/  IADD3.X R15, PT, PT, R147, UR4, RZ, P2, !PT ;  /* 0x00000004930f7c10 */ /* 0x000fca00097fe4ff */
[----:B0-----:R0:W4:Y:S02]  /*9a10*/  LDG.E.U8 R21, desc[UR34][R14.64] ;  /* 0x000000220e157981 */ /* 0x001124000c1e1100 */
[----:B0-----:R-:W-:-:S04]  /*9a20*/  IADD3 R14, P2, PT, R138, UR20, RZ ;  /* 0x000000148a0e7c10 */ /* 0x001fc8000ff5e0ff */
[----:B------:R-:W-:-:S05]  /*9a30*/  IADD3.X R15, PT, PT, R139, UR4, RZ, P2, !PT ;  /* 0x000000048b0f7c10 */ /* 0x000fca00097fe4ff */
[----:B------:R0:W2:Y:S02]  /*9a40*/  LDG.E.U8 R20, desc[UR34][R14.64] ;  /* 0x000000220e147981 */ /* 0x0000a4000c1e1100 */
[----:B0-----:R-:W-:-:S04]  /*9a50*/  IADD3 R14, P2, PT, R130, UR20, RZ ;  /* 0x00000014820e7c10 */ /* 0x001fc8000ff5e0ff */
[----:B------:R-:W-:-:S05]  /*9a60*/  IADD3.X R15, PT, PT, R131, UR4, RZ, P2, !PT ;  /* 0x00000004830f7c10 */ /* 0x000fca00097fe4ff */
[----:B------:R0:W3:Y:S02]  /*9a70*/  LDG.E.U8 R19, desc[UR34][R14.64] ;  /* 0x000000220e137981 */ /* 0x0000e4000c1e1100 */
[----:B0-----:R-:W-:-:S04]  /*9a80*/  IADD3 R14, P2, PT, R122, UR20, RZ ;  /* 0x000000147a0e7c10 */ /* 0x001fc8000ff5e0ff */
[----:B------:R-:W-:-:S05]  /*9a90*/  IADD3.X R15, PT, PT, R123, UR4, RZ, P2, !PT ;  /* 0x000000047b0f7c10 */ /* 0x000fca00097fe4ff */
[----:B------:R0:W4:Y:S02]  /*9aa0*/  LDG.E.U8 R18, desc[UR34][R14.64] ;  /* 0x000000220e127981 */ /* 0x000124000c1e1100 */
[----:B0----5:R-:W-:-:S04]  /*9ab0*/  IADD3 R14, P2, PT, R42, UR20, RZ ;  /* 0x000000142a0e7c10 */ /* 0x021fc8000ff5e0ff */
[----:B------:R-:W-:-:S05]  /*9ac0*/  IADD3.X R15, PT, PT, R43, UR4, RZ, P2, !PT ;  /* 0x000000042b0f7c10 */ /* 0x000fca00097fe4ff */
[----:B------:R0:W4:Y:S02]  /*9ad0*/  LDG.E.U8 R17, desc[UR34][R14.64] ;  /* 0x000000220e117981 */ /* 0x000124000c1e1100 */
[----:B0-----:R-:W-:-:S04]  /*9ae0*/  IADD3 R14, P2, PT, R50, UR20, RZ ;  /* 0x00000014320e7c10 */ /* 0x001fc8000ff5e0ff */
        /* <DEDUP_REMOVED lines=10> */
[----:B------:R0:W4:Y:S01]  /*9b90*/  LDG.E.U8 R13, desc[UR34][R14.64] ;  /* 0x000000220e0d7981 */ /* 0x000122000c1e1100 */
[----:B------:R-:W-:-:S04]  /*9ba0*/  IADD3 R234, P2, PT, R82, UR20, RZ ;  /* 0x0000001452ea7c10 */ /* 0x000fc8000ff5e0ff */
[----:B------:R-:W-:Y:S02]  /*9bb0*/  IADD3.X R235, PT, PT, R83, UR4, RZ, P2, !PT ;  /* 0x0000000453eb7c10 */ /* 0x000fe400097fe4ff */
[----:B0-----:R-:W-:-:S03]  /*9bc0*/  IADD3 R14, P2, PT, R90, UR20, RZ ;  /* 0x000000145a0e7c10 */ /* 0x001fc6000ff5e0ff */
[----:B------:R-:W4:Y:S01]  /*9bd0*/  LDG.E.U8 R234, desc[UR34][R234.64] ;  /* 0x00000022eaea7981 */ /* 0x000f22000c1e1100 */
[----:B------:R-:W-:Y:S02]  /*9be0*/  IADD3.X R15, PT, PT, R91, UR4, RZ, P2, !PT ;  /* 0x000000045b0f7c10 */ /* 0x000fe400097fe4ff */
[----:B------:R-:W-:-:S03]  /*9bf0*/  IADD3 R28, P2, PT, R98, UR20, RZ ;  /* 0x00000014621c7c10 */ /* 0x000fc6000ff5e0ff */
[----:B------:R0:W4:Y:S01]  /*9c00*/  LDG.E.U8 R233, desc[UR34][R14.64] ;  /* 0x000000220ee97981 */ /* 0x000122000c1e1100 */
[----:B------:R-:W-:Y:S02]  /*9c10*/  IADD3.X R29, PT, PT, R99, UR4, RZ, P2, !PT ;  /* 0x00000004631d7c10 */ /* 0x000fe400097fe4ff */
[----:B------:R-:W-:-:S03]  /*9c20*/  IADD3 R30, P2, PT, R106, UR20, RZ ;  /* 0x000000146a1e7c10 */ /* 0x000fc6000ff5e0ff */
[----:B------:R-:W4:Y:S01]  /*9c30*/  LDG.E.U8 R28, desc[UR34][R28.64] ;  /* 0x000000221c1c7981 */ /* 0x000f22000c1e1100 */
[----:B------:R-:W-:-:S05]  /*9c40*/  IADD3.X R31, PT, PT, R107, UR4, RZ, P2, !PT ;  /* 0x000000046b1f7c10 */ /* 0x000fca00097fe4ff */
[----:B------:R-:W4:Y:S01]  /*9c50*/  LDG.E.U8 R30, desc[UR34][R30.64] ;  /* 0x000000221e1e7981 */ /* 0x000f22000c1e1100 */
[----:B------:R-:W-:-:S04]  /*9c60*/  IADD3 R32, P2, PT, R114, UR20, RZ ;  /* 0x0000001472207c10 */ /* 0x000fc8000ff5e0ff */
[----:B------:R-:W-:-:S05]  /*9c70*/  IADD3.X R33, PT, PT, R115, UR4, RZ, P2, !PT ;  /* 0x0000000473217c10 */ /* 0x000fca00097fe4ff */
[----:B------:R-:W4:Y:S01]  /*9c80*/  LDG.E.U8 R32, desc[UR34][R32.64] ;  /* 0x0000002220207981 */ /* 0x000f22000c1e1100 */
        /* <DEDUP_REMOVED lines=9> */
[----:B------:R-:W-:Y:S02]  /*9d20*/  F2FP.SATFINITE.E4M3.F32.PACK_AB_MERGE_C R156, R35, R156, RZ ;  /* 0x0000009c239c723e */ /* 0x000fe400048070ff */
        /* <DEDUP_REMOVED lines=14> */
[----:B------:R0:W4:Y:S04]  /*9e10*/  LDG.E.U8 R29, desc[UR34][R14.64] ;  /* 0x000000220e1d7981 */ /* 0x000128000c1e1100 */
[----:B--2---:R-:W-:Y:S01]  /*9e20*/  STS.U8 [R2+UR14+0x8000], R23 ;  /* 0x0080001702007988 */ /* 0x004fe2000800000e */
[----:B0-----:R-:W-:-:S04]  /*9e30*/  IADD3 R14, P2, PT, R52, UR20, RZ ;  /* 0x00000014340e7c10 */ /* 0x001fc8000ff5e0ff */
[----:B------:R-:W-:-:S05]  /*9e40*/  IADD3.X R15, PT, PT, R53, UR4, RZ, P2, !PT ;  /* 0x00000004350f7c10 */ /* 0x000fca00097fe4ff */
[----:B------:R0:W2:Y:S04]  /*9e50*/  LDG.E.U8 R25, desc[UR34][R14.64] ;  /* 0x000000220e197981 */ /* 0x0000a8000c1e1100 */
[----:B---3--:R1:W-:Y:S01]  /*9e60*/  STS.U8 [R2+UR14+0x8400], R22 ;  /* 0x0084001602007988 */ /* 0x0083e2000800000e */
[----:B0-----:R-:W-:-:S04]  /*9e70*/  IADD3 R14, P2, PT, R60, UR20, RZ ;  /* 0x000000143c0e7c10 */ /* 0x001fc8000ff5e0ff */
[----:B------:R-:W-:Y:S02]  /*9e80*/  IADD3.X R15, PT, PT, R61, UR4, RZ, P2, !PT ;  /* 0x000000043d0f7c10 */ /* 0x000fe400097fe4ff */
[----:B-1----:R-:W-:-:S03]  /*9e90*/  IADD3 R22, P2, PT, R68, UR20, RZ ;  /* 0x0000001444167c10 */ /* 0x002fc6000ff5e0ff */
[----:B------:R0:W3:Y:S01]  /*9ea0*/  LDG.E.U8 R24, desc[UR34][R14.64] ;  /* 0x000000220e187981 */ /* 0x0000e2000c1e1100 */
[----:B------:R-:W-:-:S03]  /*9eb0*/  IADD3.X R23, PT, PT, R69, UR4, RZ, P2, !PT ;  /* 0x0000000445177c10 */ /* 0x000fc600097fe4ff */
[----:B------:R1:W-:Y:S04]  /*9ec0*/  STS.U8 [R2+UR14+0x8c00], R20 ;  /* 0x008c001402007988 */ /* 0x0003e8000800000e */
[----:B----4-:R4:W-:Y:S04]  /*9ed0*/  STS.U8 [R2+UR14+0x8800], R21 ;  /* 0x0088001502007988 */ /* 0x0109e8000800000e */
[----:B------:R4:W-:Y:S01]  /*9ee0*/  STS.U8 [R2+UR14+0x9000], R19 ;  /* 0x0090001302007988 */ /* 0x0009e2000800000e */
[----:B-1----:R-:W-:-:S03]  /*9ef0*/  IADD3 R20, P2, PT, R76, UR20, RZ ;  /* 0x000000144c147c10 */ /* 0x002fc6000ff5e0ff */
[----:B------:R-:W2:Y:S01]  /*9f00*/  LDG.E.U8 R22, desc[UR34][R22.64] ;  /* 0x0000002216167981 */ /* 0x000ea2000c1e1100 */
[----:B----4-:R-:W-:Y:S02]  /*9f10*/  IADD3.X R21, PT, PT, R77, UR4, RZ, P2, !PT ;  /* 0x000000044d157c10 */ /* 0x010fe400097fe4ff */
[----:B0-----:R-:W-:Y:S01]  /*9f20*/  IADD3 R14, P2, PT, R84, UR20, RZ ;  /* 0x00000014540e7c10 */ /* 0x001fe2000ff5e0ff */
[----:B------:R0:W-:Y:S03]  /*9f30*/  STS.U8 [R2+UR14+0x9400], R18 ;  /* 0x0094001202007988 */ /* 0x0001e6000800000e */
[----:B------:R-:W-:Y:S01]  /*9f40*/  IADD3.X R15, PT, PT, R85, UR4, RZ, P2, !PT ;  /* 0x00000004550f7c10 */ /* 0x000fe200097fe4ff */
[----:B------:R-:W4:Y:S04]  /*9f50*/  LDG.E.U8 R20, desc[UR34][R20.64] ;  /* 0x0000002214147981 */ /* 0x000f28000c1e1100 */
[----:B------:R1:W2:Y:S02]  /*9f60*/  LDG.E.U8 R19, desc[UR34][R14.64] ;  /* 0x000000220e137981 */ /* 0x0002a4000c1e1100 */
[----:B-1----:R-:W-:-:S04]  /*9f70*/  IADD3 R14, P2, PT, R92, UR20, RZ ;  /* 0x000000145c0e7c10 */ /* 0x002fc8000ff5e0ff */
[----:B------:R-:W-:-:S05]  /*9f80*/  IADD3.X R15, PT, PT, R93, UR4, RZ, P2, !PT ;  /* 0x000000045d0f7c10 */ /* 0x000fca00097fe4ff */
[----:B0-----:R0:W2:Y:S04]  /*9f90*/  LDG.E.U8 R18, desc[UR34][R14.64] ;  /* 0x000000220e127981 */ /* 0x0010a8000c1e1100 */
[----:B------:R1:W-:Y:S01]  /*9fa0*/  STS.U8 [R2+UR14+0x9800], R17 ;  /* 0x0098001102007988 */ /* 0x0003e2000800000e */
[----:B0-----:R-:W-:-:S04]  /*9fb0*/  IADD3 R14, P2, PT, R100, UR20, RZ ;  /* 0x00000014640e7c10 */ /* 0x001fc8000ff5e0ff */
[----:B------:R-:W-:-:S05]  /*9fc0*/  IADD3.X R15, PT, PT, R101, UR4, RZ, P2, !PT ;  /* 0x00000004650f7c10 */ /* 0x000fca00097fe4ff */
[----:B-1----:R0:W3:Y:S04]  /*9fd0*/  LDG.E.U8 R17, desc[UR34][R14.64] ;  /* 0x000000220e117981 */ /* 0x0020e8000c1e1100 */
[----:B------:R1:W-:Y:S01]  /*9fe0*/  STS.U8 [R2+UR14+0x9c00], R16 ;  /* 0x009c001002007988 */ /* 0x0003e2000800000e */
[----:B0-----:R-:W-:-:S04]  /*9ff0*/  IADD3 R14, P2, PT, R108, UR20, RZ ;  /* 0x000000146c0e7c10 */ /* 0x001fc8000ff5e0ff */
[----:B------:R-:W-:-:S05]  /*a000*/  IADD3.X R15, PT, PT, R109, UR4, RZ, P2, !PT ;  /* 0x000000046d0f7c10 */ /* 0x000fca00097fe4ff */
[----:B-1----:R0:W4:Y:S04]  /*a010*/  LDG.E.U8 R16, desc[UR34][R14.64] ;  /* 0x000000220e107981 */ /* 0x002128000c1e1100 */
[----:B------:R1:W-:Y:S04]  /*a020*/  STS.U8 [R2+UR14+0xa400], R26 ;  /* 0x00a4001a02007988 */ /* 0x0003e8000800000e */
[----:B------:R1:W-:Y:S01]  /*a030*/  STS.U8 [R2+UR14+0xa000], R27 ;  /* 0x00a0001b02007988 */ /* 0x0003e2000800000e */
[----:B0-----:R-:W-:-:S04]  /*a040*/  IADD3 R14, P2, PT, R116, UR20, RZ ;  /* 0x00000014740e7c10 */ /* 0x001fc8000ff5e0ff */
[----:B------:R-:W-:Y:S02]  /*a050*/  IADD3.X R15, PT, PT, R117, UR4, RZ, P2, !PT ;  /* 0x00000004750f7c10 */ /* 0x000fe400097fe4ff */
[----:B-1----:R-:W-:-:S04]  /*a060*/  IADD3 R26, P2, PT, R166, UR20, RZ ;  /* 0x00000014a61a7c10 */ /* 0x002fc8000ff5e0ff */
[----:B------:R-:W4:Y:S01]  /*a070*/  LDG.E.U8 R15, desc[UR34][R14.64] ;  /* 0x000000220e0f7981 */ /* 0x000f22000c1e1100 */
[----:B------:R-:W-:-:S05]  /*a080*/  IADD3.X R27, PT, PT, R167, UR4, RZ, P2, !PT ;  /* 0x00000004a71b7c10 */ /* 0x000fca00097fe4ff */
[----:B------:R0:W4:Y:S04]  /*a090*/  LDG.E.U8 R14, desc[UR34][R26.64] ;  /* 0x000000221a0e7981 */ /* 0x000128000c1e1100 */
[----:B------:R1:W-:Y:S01]  /*a0a0*/  STS.U8 [R2+UR14+0xa800], R13 ;  /* 0x00a8000d02007988 */ /* 0x0003e2000800000e */
[----:B0-----:R-:W-:-:S04]  /*a0b0*/  IADD3 R26, P2, PT, R150, UR20, RZ ;  /* 0x00000014961a7c10 */ /* 0x001fc8000ff5e0ff */
[----:B------:R-:W-:-:S05]  /*a0c0*/  IADD3.X R27, PT, PT, R151, UR4, RZ, P2, !PT ;  /* 0x00000004971b7c10 */ /* 0x000fca00097fe4ff */
[----:B-1----:R0:W4:Y:S01]  /*a0d0*/  LDG.E.U8 R13, desc[UR34][R26.64] ;  /* 0x000000221a0d7981 */ /* 0x002122000c1e1100 */
[----:B------:R-:W-:-:S03]  /*a0e0*/  LOP3.LUT R246, R2, 0x20, RZ, 0x3c, !PT ;  /* 0x0000002002f67812 */ /* 0x000fc600078e3cff */
[----:B------:R-:W-:Y:S01]  /*a0f0*/  STS.U8 [R2+UR14+0xac00], R234 ;  /* 0x00ac00ea02007988 */ /* 0x000fe2000800000e */
[----:B0-----:R-:W-:-:S04]  /*a100*/  IADD3 R26, P2, PT, R142, UR20, RZ ;  /* 0x000000148e1a7c10 */ /* 0x001fc8000ff5e0ff */
[----:B------:R-:W-:-:S05]  /*a110*/  IADD3.X R27, PT, PT, R143, UR4, RZ, P2, !PT ;  /* 0x000000048f1b7c10 */ /* 0x000fca00097fe4ff */
[----:B------:R0:W4:Y:S04]  /*a120*/  LDG.E.U8 R21, desc[UR34][R26.64] ;  /* 0x000000221a157981 */ /* 0x000128000c1e1100 */
[----:B------:R-:W-:Y:S01]  /*a130*/  STS.U8 [R2+UR14+0xb000], R233 ;  /* 0x00b000e902007988 */ /* 0x000fe2000800000e */
[----:B0-----:R-:W-:-:S04]  /*a140*/  IADD3 R26, P2, PT, R134, UR20, RZ ;  /* 0x00000014861a7c10 */ /* 0x001fc8000ff5e0ff */
[----:B------:R-:W-:-:S05]  /*a150*/  IADD3.X R27, PT, PT, R135, UR4, RZ, P2, !PT ;  /* 0x00000004871b7c10 */ /* 0x000fca00097fe4ff */
[----:B------:R0:W4:Y:S04]  /*a160*/  LDG.E.U8 R23, desc[UR34][R26.64] ;  /* 0x000000221a177981 */ /* 0x000128000c1e1100 */
[----:B------:R1:W-:Y:S01]  /*a170*/  STS.U8 [R2+UR14+0xb400], R28 ;  /* 0x00b4001c02007988 */ /* 0x0003e2000800000e */
[----:B0-----:R-:W-:-:S04]  /*a180*/  IADD3 R26, P2, PT, R126, UR20, RZ ;  /* 0x000000147e1a7c10 */ /* 0x001fc8000ff5e0ff */
[----:B------:R-:W-:-:S05]  /*a190*/  IADD3.X R27, PT, PT, R127, UR4, RZ, P2, !PT ;  /* 0x000000047f1b7c10 */ /* 0x000fca00097fe4ff */
[----:B-1----:R0:W4:Y:S04]  /*a1a0*/  LDG.E.U8 R28, desc[UR34][R26.64] ;  /* 0x000000221a1c7981 */ /* 0x002128000c1e1100 */
        /* <DEDUP_REMOVED lines=34> */
[----:B------:R-:W-:Y:S01]  /*a3d0*/  IADD3.X R27, PT, PT, R103, UR4, RZ, P2, !PT ;  /* 0x00000004671b7c10 */ /* 0x000fe200097fe4ff */
[----:B--2---:R-:W-:Y:S04]  /*a3e0*/  STS.U8 [R246+UR14+0x9d00], R25 ;  /* 0x009d0019f6007988 */ /* 0x004fe8000800000e */
[----:B-1----:R0:W2:Y:S04]  /*a3f0*/  LDG.E.U8 R29, desc[UR34][R26.64] ;  /* 0x000000221a1d7981 */ /* 0x0020a8000c1e1100 */
[----:B---3--:R1:W-:Y:S01]  /*a400*/  STS.U8 [R246+UR14+0xa100], R24 ;  /* 0x00a10018f6007988 */ /* 0x0083e2000800000e */
[----:B0-----:R-:W-:-:S04]  /*a410*/  IADD3 R26, P2, PT, R110, UR20, RZ ;  /* 0x000000146e1a7c10 */ /* 0x001fc8000ff5e0ff */
[----:B------:R-:W-:Y:S02]  /*a420*/  IADD3.X R27, PT, PT, R111, UR4, RZ, P2, !PT ;  /* 0x000000046f1b7c10 */ /* 0x000fe400097fe4ff */
[----:B-1----:R-:W-:-:S03]  /*a430*/  IADD3 R24, P2, PT, R118, UR20, RZ ;  /* 0x0000001476187c10 */ /* 0x002fc6000ff5e0ff */
[----:B------:R-:W3:Y:S01]  /*a440*/  LDG.E.U8 R26, desc[UR34][R26.64] ;  /* 0x000000221a1a7981 */ /* 0x000ee2000c1e1100 */
[----:B------:R-:W-:-:S05]  /*a450*/  IADD3.X R25, PT, PT, R119, UR4, RZ, P2, !PT ;  /* 0x0000000477197c10 */ /* 0x000fca00097fe4ff */
[----:B------:R0:W2:Y:S04]  /*a460*/  LDG.E.U8 R27, desc[UR34][R24.64] ;  /* 0x00000022181b7981 */ /* 0x0000a8000c1e1100 */
[----:B------:R1:W-:Y:S01]  /*a470*/  STS.U8 [R246+UR14+0xa500], R22 ;  /* 0x00a50016f6007988 */ /* 0x0003e2000800000e */
[----:B0-----:R-:W-:-:S04]  /*a480*/  IADD3 R24, P2, PT, R164, UR20, RZ ;  /* 0x00000014a4187c10 */ /* 0x001fc8000ff5e0ff */
[----:B------:R-:W-:-:S05]  /*a490*/  IADD3.X R25, PT, PT, R165, UR4, RZ, P2, !PT ;  /* 0x00000004a5197c10 */ /* 0x000fca00097fe4ff */
[----:B-1----:R0:W3:Y:S04]  /*a4a0*/  LDG.E.U8 R22, desc[UR34][R24.64] ;  /* 0x0000002218167981 */ /* 0x0020e8000c1e1100 */
[----:B----4-:R1:W-:Y:S01]  /*a4b0*/  STS.U8 [R246+UR14+0xa900], R20 ;  /* 0x00a90014f6007988 */ /* 0x0103e2000800000e */
[----:B0-----:R-:W-:-:S04]  /*a4c0*/  IADD3 R24, P2, PT, R148, UR20, RZ ;  /* 0x0000001494187c10 */ /* 0x001fc8000ff5e0ff */
[----:B------:R-:W-:Y:S01]  /*a4d0*/  IADD3.X R25, PT, PT, R149, UR4, RZ, P2, !PT ;  /* 0x0000000495197c10 */ /* 0x000fe200097fe4ff */
[----:B------:R-:W-:Y:S04]  /*a4e0*/  STS.U8 [R246+UR14+0xad00], R19 ;  /* 0x00ad0013f6007988 */ /* 0x000fe8000800000e */
[----:B-1----:R0:W4:Y:S04]  /*a4f0*/  LDG.E.U8 R20, desc[UR34][R24.64] ;  /* 0x0000002218147981 */ /* 0x002128000c1e1100 */
[----:B------:R1:W-:Y:S01]  /*a500*/  STS.U8 [R246+UR14+0xb100], R18 ;  /* 0x00b10012f6007988 */ /* 0x0003e2000800000e */
[----:B0-----:R-:W-:-:S04]  /*a510*/  IADD3 R24, P2, PT, R140, UR20, RZ ;  /* 0x000000148c187c10 */ /* 0x001fc8000ff5e0ff */
[----:B------:R-:W-:Y:S02]  /*a520*/  IADD3.X R25, PT, PT, R141, UR4, RZ, P2, !PT ;  /* 0x000000048d197c10 */ /* 0x000fe400097fe4ff */
[----:B-1----:R-:W-:-:S03]  /*a530*/  IADD3 R18, P2, PT, R132, UR20, RZ ;  /* 0x0000001484127c10 */ /* 0x002fc6000ff5e0ff */
[----:B------:R-:W4:Y:S01]  /*a540*/  LDG.E.U8 R24, desc[UR34][R24.64] ;  /* 0x0000002218187981 */ /* 0x000f22000c1e1100 */
[----:B------:R-:W-:-:S03]  /*a550*/  IADD3.X R19, PT, PT, R133, UR4, RZ, P2, !PT ;  /* 0x0000000485137c10 */ /* 0x000fc600097fe4ff */
[----:B------:R-:W-:Y:S04]  /*a560*/  STS.U8 [R246+UR14+0xb500], R17 ;  /* 0x00b50011f6007988 */ /* 0x000fe8000800000e */
[----:B------:R0:W4:Y:S04]  /*a570*/  LDG.E.U8 R25, desc[UR34][R18.64] ;  /* 0x0000002212197981 */ /* 0x000128000c1e1100 */
[----:B------:R1:W-:Y:S01]  /*a580*/  STS.U8 [R246+UR14+0xb900], R16 ;  /* 0x00b90010f6007988 */ /* 0x0003e2000800000e */
[----:B0-----:R-:W-:-:S04]  /*a590*/  IADD3 R18, P2, PT, R124, UR20, RZ ;  /* 0x000000147c127c10 */ /* 0x001fc8000ff5e0ff */
[----:B------:R-:W-:Y:S02]  /*a5a0*/  IADD3.X R19, PT, PT, R125, UR4, RZ, P2, !PT ;  /* 0x000000047d137c10 */ /* 0x000fe400097fe4ff */
[----:B-1----:R-:W-:Y:S01]  /*a5b0*/  IADD3 R16, P2, PT, R40, UR20, RZ ;  /* 0x0000001428107c10 */ /* 0x002fe2000ff5e0ff */
[----:B------:R0:W-:Y:S03]  /*a5c0*/  STS.U8 [R246+UR14+0xbd00], R15 ;  /* 0x00bd000ff6007988 */ /* 0x0001e6000800000e */
[----:B------:R-:W-:Y:S01]  /*a5d0*/  IADD3.X R17, PT, PT, R41, UR4, RZ, P2, !PT ;  /* 0x0000000429117c10 */ /* 0x000fe200097fe4ff */
[----:B------:R-:W4:Y:S01]  /*a5e0*/  LDG.E.U8 R18, desc[UR34][R18.64] ;  /* 0x0000002212127981 */ /* 0x000f22000c1e1100 */
[----:B0-----:R-:W-:-:S03]  /*a5f0*/  LOP3.LUT R246, R2, 0x40, RZ, 0x3c, !PT ;  /* 0x0000004002f67812 */ /* 0x001fc600078e3cff */
[----:B------:R0:W4:Y:S04]  /*a600*/  LDG.E.U8 R19, desc[UR34][R16.64] ;  /* 0x0000002210137981 */ /* 0x000128000c1e1100 */
[----:B------:R1:W-:Y:S01]  /*a610*/  STS.U8 [R246+UR14+0x8200], R14 ;  /* 0x0082000ef6007988 */ /* 0x0003e2000800000e */
[----:B0-----:R-:W-:-:S04]  /*a620*/  IADD3 R16, P2, PT, R48, UR20, RZ ;  /* 0x0000001430107c10 */ /* 0x001fc8000ff5e0ff */
[----:B------:R-:W-:Y:S02]  /*a630*/  IADD3.X R17, PT, PT, R49, UR4, RZ, P2, !PT ;  /* 0x0000000431117c10 */ /* 0x000fe400097fe4ff */
[----:B-1----:R-:W-:-:S03]  /*a640*/  IADD3 R14, P2, PT, R56, UR20, RZ ;  /* 0x00000014380e7c10 */ /* 0x002fc6000ff5e0ff */
[----:B------:R-:W4:Y:S01]  /*a650*/  LDG.E.U8 R16, desc[UR34][R16.64] ;  /* 0x0000002210107981 */ /* 0x000f22000c1e1100 */
        /* <DEDUP_REMOVED lines=25> */
[----:B------:R0:W4:Y:S01]  /*a7f0*/  LDG.E.U8 R233, desc[UR34][R14.64] ;  /* 0x000000220ee97981 */ /* 0x000122000c1e1100 */
[----:B------:R-:W1:Y:S03]  /*a800*/  S2R R235, SR_TID.X ;  /* 0x0000000000eb7919 */ /* 0x000e660000002100 */
        /* <DEDUP_REMOVED lines=8> */
[----:B------:R0:W4:Y:S01]  /*a890*/  LDG.E.U8 R14, desc[UR34][R14.64] ;  /* 0x000000220e0e7981 */ /* 0x000122000c1e1100 */
[----:B------:R-:W-:Y:S01]  /*a8a0*/  IMAD.SHL.U32 R33, R235, 0x2, RZ ;  /* 0x00000002eb217824 */ /* 0x000fe200078e00ff */
[----:B------:R-:W-:Y:S01]  /*a8b0*/  F2FP.SATFINITE.E4M3.F32.PACK_AB_MERGE_C R156, R9, R10, R156 ;  /* 0x0000000a099c723e */ /* 0x000fe2000480709c */
[----:B------:R-:W-:Y:S01]  /*a8c0*/  FADD R9, -R3, R158 ;  /* 0x0000009e03097221 */ /* 0x000fe20000000100 */
[----:B------:R-:W-:Y:S01]  /*a8d0*/  STS.U8 [R246+UR14+0xa600], R232 ;  /* 0x00a600e8f6007988 */ /* 0x000fe2000800000e */
[----:B------:R-:W-:Y:S01]  /*a8e0*/  F2FP.SATFINITE.E4M3.F32.PACK_AB_MERGE_C R159, R4, R5, R159 ;  /* 0x00000005049f723e */ /* 0x000fe2000480709f */
[----:B------:R-:W-:Y:S01]  /*a8f0*/  ULEA UR18, UR21, UR14, 0x3 ;  /* 0x0000000e15127291 */ /* 0x000fe2000f8e18ff */
[----:B------:R-:W-:Y:S01]  /*a900*/  F2FP.SATFINITE.E4M3.F32.PACK_AB_MERGE_C R157, R157, R11, R12 ;  /* 0x0000000b9d9d723e */ /* 0x000fe2000480700c */
[----:B------:R1:W-:Y:S01]  /*a910*/  STS.U8 [R246+UR14+0xaa00], R35 ;  /* 0x00aa0023f6007988 */ /* 0x0003e2000800000e */
[----:B------:R-:W-:Y:S01]  /*a920*/  F2FP.SATFINITE.E4M3.F32.PACK_AB_MERGE_C R158, R7, R8, R6 ;  /* 0x00000008079e723e */ /* 0x000fe20004807006 */
[----:B------:R-:W-:Y:S01]  /*a930*/  FMUL R9, R9, 1.4426950216293334961 ;  /* 0x3fb8aa3b09097820 */ /* 0x000fe20000400000 */
[----:B0-----:R-:W-:Y:S01]  /*a940*/  LOP3.LUT R15, R235, 0x80, RZ, 0xc0, !PT ;  /* 0x00000080eb0f7812 */ /* 0x001fe200078ec0ff */
[----:B------:R-:W-:Y:S01]  /*a950*/  STS.U8 [R246+UR14+0xae00], R34 ;  /* 0x00ae0022f6007988 */ /* 0x000fe2000800000e */
[----:B------:R-:W-:-:S02]  /*a960*/  UIADD3 UR18, UPT, UPT, UR18, 0x10000, URZ ;  /* 0x0001000012127890 */ /* 0x000fc4000fffe0ff */
[----:B------:R-:W-:Y:S01]  /*a970*/  SHF.R.U32.HI R15, RZ, 0x1, R15 ;  /* 0x00000001ff0f7819 */ /* 0x000fe2000001160f */
[----:B------:R-:W-:Y:S01]  /*a980*/  STS.U8 [R246+UR14+0xb200], R31 ;  /* 0x00b2001ff6007988 */ /* 0x000fe2000800000e */
[----:B------:R-:W-:Y:S01]  /*a990*/  UMOV UR6, UR7 ;  /* 0x0000000700067c82 */ /* 0x000fe20008000000 */
[----:B-1----:R-:W-:Y:S02]  /*a9a0*/  LOP3.LUT R35, R235, 0x60, RZ, 0xc0, !PT ;  /* 0x00000060eb237812 */ /* 0x002fe400078ec0ff */
[----:B------:R-:W-:Y:S01]  /*a9b0*/  LOP3.LUT R15, R15, 0x20, R33, 0xf8, !PT ;  /* 0x000000200f0f7812 */ /* 0x000fe200078ef821 */
[----:B------:R-:W-:Y:S01]  /*a9c0*/  IMAD.SHL.U32 R33, R235, 0x10, RZ ;  /* 0x00000010eb217824 */ /* 0x000fe200078e00ff */
[----:B--2---:R-:W-:Y:S04]  /*a9d0*/  STS.U8 [R246+UR14+0xb600], R29 ;  /* 0x00b6001df6007988 */ /* 0x004fe8000800000e */
[----:B---3--:R-:W-:Y:S01]  /*a9e0*/  STS.U8 [R246+UR14+0xba00], R26 ;  /* 0x00ba001af6007988 */ /* 0x008fe2000800000e */
[----:B------:R-:W-:-:S03]  /*a9f0*/  LOP3.LUT R33, R33, 0x70, RZ, 0xc0, !PT ;  /* 0x0000007021217812 */ /* 0x000fc600078ec0ff */
[----:B------:R-:W-:Y:S02]  /*aa00*/  STS.U8 [R246+UR14+0xbe00], R27 ;  /* 0x00be001bf6007988 */ /* 0x000fe4000800000e */
[----:B------:R-:W-:-:S05]  /*aa10*/  IMAD R33, R35, 0x40, R33 ;  /* 0x0000004023217824 */ /* 0x000fca00078e0221 */
[----:B------:R-:W-:Y:S01]  /*aa20*/  LOP3.LUT R15, R33, R15, RZ, 0x3c, !PT ;  /* 0x0000000f210f7212 */ /* 0x000fe200078e3cff */
[----:B------:R-:W-:Y:S04]  /*aa30*/  STS.U8 [R234+UR14+0x8300], R22 ;  /* 0x00830016ea007988 */ /* 0x000fe8000800000e */
[----:B----4-:R-:W-:Y:S04]  /*aa40*/  STS.U8 [R234+UR14+0x8700], R20 ;  /* 0x00870014ea007988 */ /* 0x010fe8000800000e */
[----:B------:R-:W-:Y:S04]  /*aa50*/  STS.U8 [R234+UR14+0x8b00], R24 ;  /* 0x008b0018ea007988 */ /* 0x000fe8000800000e */
[----:B------:R-:W-:Y:S04]  /*aa60*/  STS.U8 [R234+UR14+0x8f00], R25 ;  /* 0x008f0019ea007988 */ /* 0x000fe8000800000e */
[----:B------:R-:W-:Y:S04]  /*aa70*/  STS.U8 [R234+UR14+0x9300], R18 ;  /* 0x00930012ea007988 */ /* 0x000fe8000800000e */
[----:B------:R-:W-:Y:S04]  /*aa80*/  STS.U8 [R234+UR14+0x9700], R19 ;  /* 0x00970013ea007988 */ /* 0x000fe8000800000e */
[----:B------:R-:W-:Y:S04]  /*aa90*/  STS.U8 [R234+UR14+0x9b00], R16 ;  /* 0x009b0010ea007988 */ /* 0x000fe8000800000e */
[----:B------:R-:W-:Y:S04]  /*aaa0*/  STS.U8 [R234+UR14+0x9f00], R17 ;  /* 0x009f0011ea007988 */ /* 0x000fe8000800000e */
[----:B------:R0:W-:Y:S02]  /*aab0*/  STS.U8 [R234+UR14+0xa300], R13 ;  /* 0x00a3000dea007988 */ /* 0x0001e4000800000e */
[----:B0-----:R-:W-:-:S05]  /*aac0*/  LOP3.LUT R13, R235, 0xf, RZ, 0xc0, !PT ;  /* 0x0000000feb0d7812 */ /* 0x001fca00078ec0ff */
[----:B------:R-:W-:Y:S01]  /*aad0*/  IMAD R15, R13, 0x80, R15 ;  /* 0x000000800d0f7824 */ /* 0x000fe200078e020f */
[----:B------:R-:W-:Y:S04]  /*aae0*/  STS.U8 [R234+UR14+0xa700], R21 ;  /* 0x00a70015ea007988 */ /* 0x000fe8000800000e */
[----:B------:R-:W-:Y:S01]  /*aaf0*/  LOP3.LUT R4, R15, 0x10, RZ, 0x3c, !PT ;  /* 0x000000100f047812 */ /* 0x000fe200078e3cff */
[----:B------:R-:W-:Y:S04]  /*ab00*/  STS.U8 [R234+UR14+0xab00], R23 ;  /* 0x00ab0017ea007988 */ /* 0x000fe8000800000e */
[----:B------:R-:W-:Y:S04]  /*ab10*/  STS.U8 [R234+UR14+0xaf00], R28 ;  /* 0x00af001cea007988 */ /* 0x000fe8000800000e */
[----:B------:R-:W-:Y:S04]  /*ab20*/  STS.U8 [R234+UR14+0xb300], R30 ;  /* 0x00b3001eea007988 */ /* 0x000fe8000800000e */
[----:B------:R-:W-:Y:S04]  /*ab30*/  STS.U8 [R234+UR14+0xb700], R233 ;  /* 0x00b700e9ea007988 */ /* 0x000fe8000800000e */
[----:B------:R-:W-:Y:S04]  /*ab40*/  STS.U8 [R234+UR14+0xbb00], R32 ;  /* 0x00bb0020ea007988 */ /* 0x000fe8000800000e */
[----:B------:R-:W-:Y:S04]  /*ab50*/  STS.U8 [R234+UR14+0xbf00], R14 ;  /* 0x00bf000eea007988 */ /* 0x000fe8000800000e */
[----:B------:R0:W-:Y:S04]  /*ab60*/  STS.128 [R15+UR14+0xe000], R152 ;  /* 0x00e000980f007988 */ /* 0x0001e80008000c0e */
[----:B------:R1:W-:Y:S01]  /*ab70*/  STS.128 [R4+UR14+0xe000], R156 ;  /* 0x00e0009c04007988 */ /* 0x0003e20008000c0e */
[----:B0-----:R1:W0:Y:S02]  /*ab80*/  MUFU.EX2 R152, R9 ;  /* 0x0000000900987308 */ /* 0x0012240000000800 */
[----:B-1----:R-:W-:Y:S01]  /*ab90*/  LDTM.16dp32bit_t0_t15.x32 R4, tmem[UR16] ;  /* 0x00000010000479ee */ /* 0x002fe20008a80000 */
[----:B------:R-:W0:Y:S01]  /*aba0*/  LDTM.16dp32bit_t16_t31.x32 R4, tmem[UR16+0x20] ;  /* 0x00002010000479ee */ /* 0x000e220008aa0000 */
[----:B------:R-:W-:Y:S01]  /*abb0*/  NOP ;  /* 0x0000000000007918 */ /* 0x000fe20000000000 */
[C---:B0-----:R-:W-:Y:S01]  /*abc0*/  FMUL R4, R152.reuse, R4 ;  /* 0x0000000498047220 */ /* 0x041fe20000400000 */
        /* <DEDUP_REMOVED lines=32> */
[----:B------:R0:W-:Y:S01]  /*add0*/  STTM.16dp32bit_t16_t31.x32 tmem[UR16+0x20], R4 ;  /* 0x00002004000079ed */ /* 0x0001e20008aa0010 */
[----:B------:R-:W1:Y:S02]  /*ade0*/  FENCE.VIEW.ASYNC.T ;  /* 0x00000000000073c6 */ /* 0x000e640000000200 */
[----:B-1----:R-:W-:Y:S06]  /*adf0*/  BAR.SYNC.DEFER_BLOCKING 0x0 ;  /* 0x0000000000007b1d */ /* 0x002fec0000010000 */
[----:B------:R1:W-:Y:S06]  /*ae00*/  MEMBAR.ALL.CTA ;  /* 0x0000000000007992 */ /* 0x0003ec0000008000 */
[----:B-1----:R-:W1:Y:S02]  /*ae10*/  FENCE.VIEW.ASYNC.S ;  /* 0x00000000000073c6 */ /* 0x002e640000000000 */
[----:B-1----:R-:W-:Y:S06]  /*ae20*/  BAR.SYNC.DEFER_BLOCKING 0x0 ;  /* 0x0000000000007b1d */ /* 0x002fec0000010000 */
[----:B------:R-:W-:Y:S05]  /*ae30*/  BRA.U UP3, `(.L_x_15) ;  /* 0x00000001034c7547 */ /* 0x000fea000b800000 */
        /* <DEDUP_REMOVED lines=10> */
[----:B------:R1:W-:Y:S01]  /*aee0*/  UTCQMMA gdesc[UR30], gdesc[UR32], tmem[UR9], tmem[UR26], idesc[UR27], UPT ;  /* 0x00ff1a201e0075ea */ /* 0x0003e2000b800309 */
        /* <DEDUP_REMOVED lines=8> */
.L_x_15:
[----:B0-----:R-:W2:Y:S04]  /*af70*/  LDL.LU R5, [R1+0x28] ;  /* 0x0000280001057983 */ /* 0x001ea80000300800 */
[----:B------:R-:W2:Y:S01]  /*af80*/  LDL.LU R4, [R1+0x2c] ;  /* 0x00002c0001047983 */ /* 0x000ea20000300800 */
[----:B------:R-:W-:Y:S01]  /*af90*/  UIADD3 UR21, UPT, UPT, UR21, 0x1, URZ ;  /* 0x0000000115157890 */ /* 0x000fe2000fffe0ff */
[----:B------:R-:W-:Y:S01]  /*afa0*/  IMAD.MOV.U32 R158, RZ, RZ, R3 ;  /* 0x000000ffff9e7224 */ /* 0x000fe200078e0003 */
[----:B-1----:R-:W-:Y:S02]  /*afb0*/  USHF.L.U32 UR4, UR62, 0x7, URZ ;  /* 0x000000073e047899 */ /* 0x002fe400080006ff */
[----:B------:R-:W-:Y:S02]  /*afc0*/  UISETP.GT.AND UP2, UPT, UR21, 0x1, UPT ;  /* 0x000000011500788c */ /* 0x000fe4000bf44270 */
[----:B------:R-:W-:-:S02]  /*afd0*/  UIADD3 UR20, UPT, UPT, UR4, UR20, URZ ;  /* 0x0000001404147290 */ /* 0x000fc4000fffe0ff */
[----:B------:R-:W-:Y:S02]  /*afe0*/  USEL UR7, URZ, 0x1, !UP2 ;  /* 0x00000001ff077887 */ /* 0x000fe4000d000000 */
[----:B------:R-:W-:Y:S02]  /*aff0*/  USEL UR21, UR21, URZ, !UP2 ;  /* 0x000000ff15157287 */ /* 0x000fe4000d000000 */
[----:B------:R-:W-:Y:S02]  /*b000*/  UISETP.GE.AND UP2, UPT, UR23, UR19, UPT ;  /* 0x000000131700728c */ /* 0x000fe4000bf46270 */
[----:B------:R-:W-:Y:S01]  /*b010*/  ULOP3.LUT UR7, UR6, UR7, URZ, 0x3c, !UPT ;  /* 0x0000000706077292 */ /* 0x000fe2000f8e3cff */
[----:B------:R-:W-:Y:S01]  /*b020*/  UMOV UR8, UR23 ;  /* 0x0000001700087c82 */ /* 0x000fe20008000000 */
[----:B--2---:R-:W-:-:S05]  /*b030*/  FFMA R4, R152, R4, R5 ;  /* 0x0000000498047223 */ /* 0x004fca0000000005 */
[----:B------:R0:W-:Y:S02]  /*b040*/  STL [R1+0x2c], R4 ;  /* 0x00002c0401007387 */ /* 0x0001e40000100800 */
[----:B0-----:R-:W0:Y:S02]  /*b050*/  LDC R4, c[0x0][0x3c4] ;  /* 0x0000f100ff047b82 */ /* 0x001e240000000800 */
[----:B0-----:R-:W-:-:S04]  /*b060*/  IMAD.SHL.U32 R4, R4, 0x80, RZ ;  /* 0x0000008004047824 */ /* 0x001fc800078e00ff */
[----:B------:R-:W-:Y:S01]  /*b070*/  IMAD.IADD R188, R4, 0x1, R188 ;  /* 0x0000000104bc7824 */ /* 0x000fe200078e02bc */
[----:B------:R-:W-:Y:S06]  /*b080*/  BRA.U !UP2, `(.L_x_16) ;  /* 0xffffffbd0ac07547 */ /* 0x000fec000b83ffff */
.L_x_11:
[----:B0-----:R-:W2:Y:S01]  /*b090*/  LDL.LU R4, [R1+0x2c] ;  /* 0x00002c0001047983 */ /* 0x001ea20000300800 */
[----:B------:R-:W-:Y:S01]  /*b0a0*/  UISETP.GE.AND UP1, UPT, UR56, 0x1, UPT ;  /* 0x000000013800788c */ /* 0x000fe2000bf26270 */
[----:B------:R-:W0:Y:S02]  /*b0b0*/  S2R R5, SR_TID.X ;  /* 0x0000000000057919 */ /* 0x000e240000002100 */
[C---:B0-----:R-:W-:Y:S01]  /*b0c0*/  IMAD.SHL.U32 R0, R5.reuse, 0x20, RZ ;  /* 0x0000002005007824 */ /* 0x041fe200078e00ff */
[----:B------:R-:W-:Y:S01]  /*b0d0*/  SHF.R.S32.HI R2, RZ, 0x5, R5 ;  /* 0x00000005ff027819 */ /* 0x000fe20000011405 */
[----:B------:R-:W-:-:S03]  /*b0e0*/  IMAD.SHL.U32 R41, R5, 0x10, RZ ;  /* 0x0000001005297824 */ /* 0x000fc600078e00ff */
[----:B------:R-:W-:Y:S02]  /*b0f0*/  LOP3.LUT R0, R0, 0x300, RZ, 0xc0, !PT ;  /* 0x0000030000007812 */ /* 0x000fe400078ec0ff */
[----:B------:R-:W-:Y:S02]  /*b100*/  SGXT R2, R2, 0x1 ;  /* 0x000000010202781a */ /* 0x000fe40000000200 */
[----:B------:R-:W-:Y:S01]  /*b110*/  LOP3.LUT R37, R0, 0x870, R41, 0xf8, !PT ;  /* 0x0000087000257812 */ /* 0x000fe200078ef829 */
[----:B--2---:R-:W-:Y:S01]  /*b120*/  IMAD.MOV.U32 R43, RZ, RZ, R4 ;  /* 0x000000ffff2b7224 */ /* 0x004fe200078e0004 */
[----:B------:R-:W-:Y:S06]  /*b130*/  BRA.U !UP1, `(.L_x_17) ;  /* 0x0000000109107547 */ /* 0x000fec000b800000 */
[----:B------:R-:W-:-:S06]  /*b140*/  USHF.L.U32 UR6, UR6, 0x1f, URZ ;  /* 0x0000001f06067899 */ /* 0x000fcc00080006ff */
[----:B------:R-:W-:-:S04]  /*b150*/  IMAD.U32 R0, RZ, RZ, UR6 ;  /* 0x00000006ff007e24 */ /* 0x000fc8000f8e00ff */
[----:B------:R-:W0:Y:S02]  /*b160*/  SYNCS.PHASECHK.TRANS64.TRYWAIT P0, [UR18], R0 ;  /* 0x00000000ff0075a7 */ /* 0x000e240008001112 */
[----:B0-----:R-:W-:Y:S05]  /*b170*/  @!P0 BRA `(.L_x_18) ;  /* 0x0000001c00e88947 */ /* 0x001fea0003800000 */
.L_x_17:
[----:B------:R-:W0:Y:S01]  /*b180*/  S2R R62, SR_TID.X ;  /* 0x00000000003e7919 */ /* 0x000e220000002100 */
[C---:B------:R-:W-:Y:S01]  /*b190*/  FSETP.GT.AND P0, PT, |R43|.reuse, 8.50705917302346158658e+37, PT ;  /* 0x7e8000002b00780b */ /* 0x040fe20003f04200 */
[C---:B------:R-:W-:Y:S01]  /*b1a0*/  FMUL R0, R43.reuse, 8388608 ;  /* 0x4b0000002b007820 */ /* 0x040fe20000400000 */
[C---:B------:R-:W-:Y:S01]  /*b1b0*/  FSETP.GEU.AND P3, PT, |R43|.reuse, 1.175494350822287508e-38, PT ;  /* 0x008000002b00780b */ /* 0x040fe20003f6e200 */
[----:B------:R-:W-:Y:S01]  /*b1c0*/  BAR.SYNC.DEFER_BLOCKING 0x0 ;  /* 0x0000000000007b1d */ /* 0x000fe20000010000 */
[----:B------:R-:W-:Y:S02]  /*b1d0*/  FSETP.GEU.AND P2, PT, R43, 1.175494350822287508e-38, PT ;  /* 0x008000002b00780b */ /* 0x000fe40003f4e000 */
[----:B------:R-:W-:Y:S02]  /*b1e0*/  LOP3.LUT R37, R37, 0x1040, R2, 0x78, !PT ;  /* 0x0000104025257812 */ /* 0x000fe400078e7802 */
[----:B------:R-:W-:-:S03]  /*b1f0*/  FSEL R45, R0, R43, !P2 ;  /* 0x0000002b002d7208 */ /* 0x000fc60005000000 */
[----:B------:R-:W1:Y:S01]  /*b200*/  S2UR UR8, SR_CTAID.X ;  /* 0x00000000000879c3 */ /* 0x000e620000002500 */
[----:B------:R-:W-:Y:S01]  /*b210*/  LOP3.LUT R38, R41, 0x30, RZ, 0xc0, !PT ;  /* 0x0000003029267812 */ /* 0x000fe200078ec0ff */
[----:B------:R-:W2:Y:S01]  /*b220*/  LDCU.64 UR4, c[0x0][0x3e0] ;  /* 0x00007c00ff0477ac */ /* 0x000ea20008000a00 */
[----:B------:R-:W-:-:S04]  /*b230*/  @P0 FMUL R43, R43, 0.25 ;  /* 0x3e8000002b2b0820 */ /* 0x000fc80000400000 */
[----:B------:R-:W-:Y:S01]  /*b240*/  @!P3 FMUL R43, R43, 16777216 ;  /* 0x4b8000002b2bb820 */ /* 0x000fe20000400000 */
[----:B------:R-:W3:Y:S08]  /*b250*/  LDC R44, c[0x0][0x3e8] ;  /* 0x0000fa00ff2c7b82 */ /* 0x000ef00000000800 */
[----:B------:R-:W4:Y:S01]  /*b260*/  LDC.64 R52, c[0x0][0x398] ;  /* 0x0000e600ff347b82 */ /* 0x000f220000000a00 */
[----:B--2---:R-:W-:Y:S01]  /*b270*/  UIMAD UR4, UR15, UR4, URZ ;  /* 0x000000040f0472a4 */ /* 0x004fe2000f8e02ff */
[C---:B0-----:R-:W-:Y:S01]  /*b280*/  IMAD.SHL.U32 R40, R62.reuse, 0x2, RZ ;  /* 0x000000023e287824 */ /* 0x041fe200078e00ff */
[----:B------:R-:W-:Y:S01]  /*b290*/  SHF.R.S32.HI R2, RZ, 0x2, R62 ;  /* 0x00000002ff027819 */ /* 0x000fe2000001143e */
[----:B------:R-:W-:Y:S01]  /*b2a0*/  IMAD.SHL.U32 R39, R62, 0x4, RZ ;  /* 0x000000043e277824 */ /* 0x000fe200078e00ff */
[----:B------:R-:W0:Y:S03]  /*b2b0*/  @!P1 SYNCS.CCTL.IV [UR14+0x10000] ;  /* 0x01000000ff0099b1 */ /* 0x000e26000800000e */
[----:B0-----:R-:W-:Y:S01]  /*b2c0*/  BAR.SYNC.DEFER_BLOCKING 0x0 ;  /* 0x0000000000007b1d */ /* 0x001fe20000010000 */
[----:B------:R-:W-:Y:S01]  /*b2d0*/  LOP3.LUT R0, R40, 0x80, RZ, 0xc0, !PT ;  /* 0x0000008028007812 */ /* 0x000fe200078ec0ff */
[----:B-1----:R-:W-:Y:S01]  /*b2e0*/  USHF.L.U32 UR7, UR8, 0x6, URZ ;  /* 0x0000000608077899 */ /* 0x002fe200080006ff */
[----:B------:R-:W-:Y:S01]  /*b2f0*/  LOP3.LUT R41, R38, 0x3c0, R39, 0xf8, !PT ;  /* 0x000003c026297812 */ /* 0x000fe200078ef827 */
[----:B------:R-:W-:Y:S01]  /*b300*/  IMAD.SHL.U32 R39, R62, 0x80, RZ ;  /* 0x000000803e277824 */ /* 0x000fe200078e00ff */
[----:B------:R-:W-:-:S02]  /*b310*/  IADD3 R37, PT, PT, R37, UR14, R0 ;  /* 0x0000000e25257c10 */ /* 0x000fc4000fffe000 */
[----:B------:R-:W0:Y:S01]  /*b320*/  MUFU.RCP R0, R43 ;  /* 0x0000002b00007308 */ /* 0x000e220000001000 */
[----:B------:R-:W-:Y:S01]  /*b330*/  LDTM.16dp32bit_t0_t15.x32 R4, tmem[UR16] ;  /* 0x00000010000479ee */ /* 0x000fe20008a80000 */
[----:B------:R-:W1:Y:S01]  /*b340*/  LDTM.16dp32bit_t16_t31.x32 R4, tmem[UR16+0x20] ;  /* 0x00002010000479ee */ /* 0x000e620008aa0000 */
[----:B------:R-:W-:Y:S01]  /*b350*/  SGXT R2, R2, 0x1 ;  /* 0x000000010202781a */ /* 0x000fe20000000200 */
[----:B------:R-:W-:Y:S01]  /*b360*/  IMAD.U32 R60, RZ, RZ, UR7 ;  /* 0x00000007ff3c7e24 */ /* 0x000fe2000f8e00ff */
[----:B------:R-:W-:Y:S02]  /*b370*/  LOP3.LUT R39, R39, 0x400, RZ, 0xc0, !PT ;  /* 0x0000040027277812 */ /* 0x000fe400078ec0ff */
[----:B------:R-:W-:Y:S02]  /*b380*/  LOP3.LUT R2, R41, 0x1040, R2, 0x78, !PT ;  /* 0x0000104029027812 */ /* 0x000fe400078e7802 */
[----:B------:R-:W-:Y:S02]  /*b390*/  LOP3.LUT R60, R60, 0x3f, R62, 0xf8, !PT ;  /* 0x0000003f3c3c7812 */ /* 0x000fe400078ef83e */
[----:B------:R-:W-:Y:S01]  /*b3a0*/  IADD3 R39, PT, PT, R2, UR14, R39 ;  /* 0x0000000e02277c10 */ /* 0x000fe2000fffe027 */
[----:B------:R-:W2:Y:S01]  /*b3b0*/  @!P1 SYNCS.CCTL.IV [UR14+0x10008] ;  /* 0x01000800ff0099b1 */ /* 0x000ea2000800000e */
[----:B------:R-:W-:Y:S01]  /*b3c0*/  NOP ;  /* 0x0000000000007918 */ /* 0x000fe20000000000 */
[----:B------:R-:W-:Y:S01]  /*b3d0*/  FSETP.NEU.AND P1, PT, R45, RZ, PT ;  /* 0x000000ff2d00720b */ /* 0x000fe20003f2d000 */
[----:B-1----:R-:W-:Y:S01]  /*b3e0*/  @P0 FMUL R6, R6, 0.25 ;  /* 0x3e80000006060820 */ /* 0x002fe20000400000 */
[----:B------:R-:W-:Y:S01]  /*b3f0*/  @P0 FMUL R7, R7, 0.25 ;  /* 0x3e80000007070820 */ /* 0x000fe20000400000 */
        /* <DEDUP_REMOVED lines=18> */
[----:B------:R-:W-:Y:S01]  /*b520*/  @!P3 FMUL R6, R6, 16777216 ;  /* 0x4b8000000606b820 */ /* 0x000fe20000400000 */
        /* <DEDUP_REMOVED lines=19> */
[----:B------:R-:W-:Y:S01]  /*b660*/  @P0 FMUL R26, R26, 0.25 ;  /* 0x3e8000001a1a0820 */ /* 0x000fe20000400000 */
[----:B------:R-:W-:Y:S01]  /*b670*/  @P0 FMUL R27, R27, 0.25 ;  /* 0x3e8000001b1b0820 */ /* 0x000fe20000400000 */
[----:B------:R-:W-:Y:S01]  /*b680*/  @P0 FMUL R30, R30, 0.25 ;  /* 0x3e8000001e1e0820 */ /* 0x000fe20000400000 */
[----:B------:R-:W-:Y:S01]  /*b690*/  @P0 FMUL R31, R31, 0.25 ;  /* 0x3e8000001f1f0820 */ /* 0x000fe20000400000 */
        /* <DEDUP_REMOVED lines=17> */
[----:B------:R-:W-:Y:S01]  /*b7b0*/  FMUL R13, R0, R13 ;  /* 0x0000000d000d7220 */ /* 0x000fe20000400000 */
[----:B------:R-:W-:Y:S01]  /*b7c0*/  @P0 FMUL R16, R16, 0.25 ;  /* 0x3e80000010100820 */ /* 0x000fe20000400000 */
[----:B------:R-:W-:Y:S01]  /*b7d0*/  @P0 FMUL R17, R17, 0.25 ;  /* 0x3e80000011110820 */ /* 0x000fe20000400000 */
[C---:B------:R-:W-:Y:S01]  /*b7e0*/  FMUL R22, R0.reuse, R22 ;  /* 0x0000001600167220 */ /* 0x040fe20000400000 */
[----:B------:R-:W-:Y:S01]  /*b7f0*/  FMUL R23, R0, R23 ;  /* 0x0000001700177220 */ /* 0x000fe20000400000 */
[----:B------:R-:W-:Y:S01]  /*b800*/  @!P3 FMUL R26, R26, 16777216 ;  /* 0x4b8000001a1ab820 */ /* 0x000fe20000400000 */
[----:B------:R-:W-:Y:S01]  /*b810*/  @!P3 FMUL R27, R27, 16777216 ;  /* 0x4b8000001b1bb820 */ /* 0x000fe20000400000 */
[----:B------:R-:W-:Y:S01]  /*b820*/  @!P3 FMUL R30, R30, 16777216 ;  /* 0x4b8000001e1eb820 */ /* 0x000fe20000400000 */
[----:B------:R-:W-:Y:S01]  /*b830*/  @!P3 FMUL R31, R31, 16777216 ;  /* 0x4b8000001f1fb820 */ /* 0x000fe20000400000 */
[----:B------:R-:W-:Y:S01]  /*b840*/  F2FP.SATFINITE.E4M3.F32.PACK_AB_MERGE_C R6, R7, R6, RZ ;  /* 0x000000060706723e */ /* 0x000fe200048070ff */
[----:B------:R-:W-:Y:S01]  /*b850*/  @P0 FMUL R18, R18, 0.25 ;  /* 0x3e80000012120820 */ /* 0x000fe20000400000 */
        /* <DEDUP_REMOVED lines=10> */
[----:B------:R-:W-:Y:S01]  /*b900*/  @!P3 FMUL R16, R16, 16777216 ;  /* 0x4b8000001010b820 */ /* 0x000fe20000400000 */
[----:B------:R-:W-:Y:S01]  /*b910*/  @!P3 FMUL R17, R17, 16777216 ;  /* 0x4b8000001111b820 */ /* 0x000fe20000400000 */
[----:B------:R-:W-:Y:S01]  /*b920*/  F2FP.SATFINITE.E4M3.F32.PACK_AB_MERGE_C R4, R5, R4, RZ ;  /* 0x000000040504723e */ /* 0x000fe200048070ff */
[C---:B------:R-:W-:Y:S01]  /*b930*/  FMUL R26, R0.reuse, R26 ;  /* 0x0000001a001a7220 */ /* 0x040fe20000400000 */
[----:B------:R-:W-:Y:S01]  /*b940*/  F2FP.SATFINITE.E4M3.F32.PACK_AB_MERGE_C R8, R9, R8, RZ ;  /* 0x000000080908723e */ /* 0x000fe200048070ff */
[C---:B------:R-:W-:Y:S01]  /*b950*/  FMUL R27, R0.reuse, R27 ;  /* 0x0000001b001b7220 */ /* 0x040fe20000400000 */
[----:B------:R-:W-:Y:S01]  /*b960*/  F2FP.SATFINITE.E4M3.F32.PACK_AB_MERGE_C R12, R13, R12, RZ ;  /* 0x0000000c0d0c723e */ /* 0x000fe200048070ff */
[C---:B------:R-:W-:Y:S01]  /*b970*/  FMUL R30, R0.reuse, R30 ;  /* 0x0000001e001e7220 */ /* 0x040fe20000400000 */
[----:B------:R-:W-:Y:S01]  /*b980*/  FMUL R31, R0, R31 ;  /* 0x0000001f001f7220 */ /* 0x000fe20000400000 */
[----:B------:R-:W-:Y:S01]  /*b990*/  F2FP.SATFINITE.E4M3.F32.PACK_AB_MERGE_C R22, R23, R22, RZ ;  /* 0x000000161716723e */ /* 0x000fe200048070ff */
[----:B------:R-:W-:Y:S01]  /*b9a0*/  @!P3 FMUL R18, R18, 16777216 ;  /* 0x4b8000001212b820 */ /* 0x000fe20000400000 */
[----:B------:R-:W-:Y:S01]  /*b9b0*/  LOP3.LUT R21, R6, 0xffff, RZ, 0xc0, !PT ;  /* 0x0000ffff06157812 */ /* 0x000fe200078ec0ff */
        /* <DEDUP_REMOVED lines=10> */
[C---:B------:R-:W-:Y:S01]  /*ba60*/  FMUL R16, R0.reuse, R16 ;  /* 0x0000001000107220 */ /* 0x040fe20000400000 */
[----:B------:R-:W-:Y:S01]  /*ba70*/  FMUL R17, R0, R17 ;  /* 0x0000001100117220 */ /* 0x000fe20000400000 */
[----:B------:R-:W-:Y:S01]  /*ba80*/  LOP3.LUT R15, R4, 0xffff, RZ, 0xc0, !PT ;  /* 0x0000ffff040f7812 */ /* 0x000fe200078ec0ff */
[----:B------:R-:W-:Y:S01]  /*ba90*/  FMUL R18, R0, R18 ;  /* 0x0000001200127220 */ /* 0x000fe20000400000 */
[----:B------:R-:W-:Y:S01]  /*baa0*/  LOP3.LUT R8, R8, 0xffff, RZ, 0xc0, !PT ;  /* 0x0000ffff08087812 */ /* 0x000fe200078ec0ff */
[----:B------:R-:W-:Y:S01]  /*bab0*/  FMUL R19, R0, R19 ;  /* 0x0000001300137220 */ /* 0x000fe20000400000 */
[----:B------:R-:W-:Y:S01]  /*bac0*/  LOP3.LUT R12, R12, 0xffff, RZ, 0xc0, !PT ;  /* 0x0000ffff0c0c7812 */ /* 0x000fe200078ec0ff */
[C---:B------:R-:W-:Y:S01]  /*bad0*/  FMUL R32, R0.reuse, R32 ;  /* 0x0000002000207220 */ /* 0x040fe20000400000 */
[----:B------:R-:W-:Y:S01]  /*bae0*/  F2FP.SATFINITE.E4M3.F32.PACK_AB_MERGE_C R26, R27, R26, RZ ;  /* 0x0000001a1b1a723e */ /* 0x000fe200048070ff */
[C---:B------:R-:W-:Y:S01]  /*baf0*/  FMUL R33, R0.reuse, R33 ;  /* 0x0000002100217220 */ /* 0x040fe20000400000 */
[----:B------:R-:W-:Y:S01]  /*bb00*/  F2FP.SATFINITE.E4M3.F32.PACK_AB_MERGE_C R30, R31, R30, RZ ;  /* 0x0000001e1f1e723e */ /* 0x000fe200048070ff */
[----:B------:R-:W-:Y:S01]  /*bb10*/  FMUL R34, R0, R34 ;  /* 0x0000002200227220 */ /* 0x000fe20000400000 */
[--C-:B------:R-:W-:Y:S01]  /*bb20*/  PRMT R7, R14, 0x3340, R1.reuse ;  /* 0x000033400e077816 */ /* 0x100fe20000000001 */
[----:B------:R-:W-:Y:S01]  /*bb30*/  FMUL R35, R0, R35 ;  /* 0x0000002300237220 */ /* 0x000fe20000400000 */
[----:B------:R-:W-:Y:S01]  /*bb40*/  PRMT R11, R28, 0x3340, R1 ;  /* 0x000033401c0b7816 */ /* 0x000fe20000000001 */
[----:B------:R-:W-:Y:S01]  /*bb50*/  IMAD.MOV.U32 R27, RZ, RZ, 0x3dc6b27f ;  /* 0x3dc6b27fff1b7424 */ /* 0x000fe200078e00ff */
[----:B------:R-:W-:-:S02]  /*bb60*/  PRMT R2, R21, 0x3340, R40 ;  /* 0x0000334015027816 */ /* 0x000fc40000000028 */
[----:B------:R-:W-:Y:S02]  /*bb70*/  PRMT R4, R20, 0x3340, R23 ;  /* 0x0000334014047816 */ /* 0x000fe40000000017 */
[----:B------:R-:W-:Y:S02]  /*bb80*/  PRMT R5, R12, 0x3340, R1 ;  /* 0x000033400c057816 */ /* 0x000fe40000000001 */
[----:B------:R-:W-:Y:S02]  /*bb90*/  PRMT R0, R15, 0x3340, R8 ;  /* 0x000033400f007816 */ /* 0x000fe40000000008 */
[----:B------:R-:W-:Y:S02]  /*bba0*/  F2FP.SATFINITE.E4M3.F32.PACK_AB_MERGE_C R16, R17, R16, RZ ;  /* 0x000000101110723e */ /* 0x000fe400048070ff */
[----:B------:R-:W-:Y:S02]  /*bbb0*/  PRMT R13, R2, 0x5410, R7 ;  /* 0x00005410020d7816 */ /* 0x000fe40000000007 */
[----:B------:R-:W-:-:S02]  /*bbc0*/  PRMT R17, R4, 0x5410, R11 ;  /* 0x0000541004117816 */ /* 0x000fc4000000000b */
[----:B------:R-:W-:Y:S02]  /*bbd0*/  LOP3.LUT R22, R22, 0xffff, RZ, 0xc0, !PT ;  /* 0x0000ffff16167812 */ /* 0x000fe400078ec0ff */
[----:B------:R-:W-:Y:S02]  /*bbe0*/  LOP3.LUT R25, R26, 0xffff, RZ, 0xc0, !PT ;  /* 0x0000ffff1a197812 */ /* 0x000fe400078ec0ff */
[----:B------:R-:W-:Y:S02]  /*bbf0*/  LOP3.LUT R30, R30, 0xffff, RZ, 0xc0, !PT ;  /* 0x0000ffff1e1e7812 */ /* 0x000fe400078ec0ff */
[----:B------:R-:W-:Y:S02]  /*bc00*/  SHF.R.U32.HI R2, RZ, 0x8, R15 ;  /* 0x00000008ff027819 */ /* 0x000fe4000001160f */
[----:B------:R-:W-:Y:S02]  /*bc10*/  SHF.R.U32.HI R4, RZ, 0x8, R8 ;  /* 0x00000008ff047819 */ /* 0x000fe40000011608 */
[----:B------:R-:W-:Y:S01]  /*bc20*/  PRMT R9, R0, 0x5410, R5 ;  /* 0x0000541000097816 */ /* 0x000fe20000000005 */
[----:B------:R-:W-:Y:S01]  /*bc30*/  VIADD R0, R45, 0xc0cafb0d ;  /* 0xc0cafb0d2d007836 */ /* 0x000fe20000000000 */
[----:B------:R-:W-:-:S02]  /*bc40*/  PRMT R11, R30, 0x3340, R1 ;  /* 0x000033401e0b7816 */ /* 0x000fc40000000001 */
[----:B------:R-:W-:Y:S02]  /*bc50*/  PRMT R6, R22, 0x3340, R25 ;  /* 0x0000334016067816 */ /* 0x000fe40000000019 */
[----:B------:R-:W-:Y:S02]  /*bc60*/  LOP3.LUT R7, R2, 0xffff, RZ, 0xc0, !PT ;  /* 0x0000ffff02077812 */ /* 0x000fe400078ec0ff */
[----:B------:R-:W-:Y:S02]  /*bc70*/  LOP3.LUT R4, R4, 0xffff, RZ, 0xc0, !PT ;  /* 0x0000ffff04047812 */ /* 0x000fe400078ec0ff */
[----:B------:R-:W-:Y:S02]  /*bc80*/  F2FP.SATFINITE.E4M3.F32.PACK_AB_MERGE_C R18, R19, R18, RZ ;  /* 0x000000121312723e */ /* 0x000fe400048070ff */
[----:B------:R-:W-:Y:S02]  /*bc90*/  PRMT R19, R6, 0x5410, R11 ;  /* 0x0000541006137816 */ /* 0x000fe4000000000b */
[----:B------:R-:W-:-:S02]  /*bca0*/  LOP3.LUT R2, R0, 0xff800000, RZ, 0xc0, !PT ;  /* 0xff80000000027812 */ /* 0x000fc400078ec0ff */
[----:B------:R-:W-:Y:S02]  /*bcb0*/  SHF.R.U32.HI R5, RZ, 0x8, R12 ;  /* 0x00000008ff057819 */ /* 0x000fe4000001160c */
[----:B------:R-:W-:Y:S01]  /*bcc0*/  PRMT R10, R7, 0x3340, R4 ;  /* 0x00003340070a7816 */ /* 0x000fe20000000004 */
[----:B------:R-:W-:Y:S01]  /*bcd0*/  IMAD.IADD R0, R45, 0x1, -R2 ;  /* 0x000000012d007824 */ /* 0x000fe200078e0a02 */
[----:B------:R-:W-:Y:S02]  /*bce0*/  SHF.R.U32.HI R6, RZ, 0x8, R14 ;  /* 0x00000008ff067819 */ /* 0x000fe4000001160e */
[----:B------:R-:W-:Y:S02]  /*bcf0*/  SHF.R.U32.HI R7, RZ, 0x8, R20 ;  /* 0x00000008ff077819 */ /* 0x000fe40000011614 */
[----:B------:R-:W-:Y:S02]  /*bd00*/  SHF.R.U32.HI R8, RZ, 0x8, R23 ;  /* 0x00000008ff087819 */ /* 0x000fe40000011617 */
[----:B------:R-:W-:-:S02]  /*bd10*/  SHF.R.U32.HI R4, RZ, 0x8, R21 ;  /* 0x00000008ff047819 */ /* 0x000fc40000011615 */
[----:B------:R-:W-:Y:S02]  /*bd20*/  LOP3.LUT R5, R5, 0xffff, RZ, 0xc0, !PT ;  /* 0x0000ffff05057812 */ /* 0x000fe400078ec0ff */
[----:B------:R-:W-:Y:S02]  /*bd30*/  LOP3.LUT R6, R6, 0xffff, RZ, 0xc0, !PT ;  /* 0x0000ffff06067812 */ /* 0x000fe400078ec0ff */
[----:B------:R-:W-:Y:S02]  /*bd40*/  LOP3.LUT R7, R7, 0xffff, RZ, 0xc0, !PT ;  /* 0x0000ffff07077812 */ /* 0x000fe400078ec0ff */
[----:B------:R-:W-:Y:S02]  /*bd50*/  LOP3.LUT R8, R8, 0xffff, RZ, 0xc0, !PT ;  /* 0x0000ffff08087812 */ /* 0x000fe400078ec0ff */
[----:B------:R-:W-:Y:S01]  /*bd60*/  LOP3.LUT R12, R4, 0xffff, RZ, 0xc0, !PT ;  /* 0x0000ffff040c7812 */ /* 0x000fe200078ec0ff */
[----:B------:R-:W-:Y:S01]  /*bd70*/  FADD R4, R0, -1 ;  /* 0xbf80000000047421 */ /* 0x000fe20000000000 */
[----:B------:R-:W-:-:S02]  /*bd80*/  PRMT R11, R5, 0x3340, R36 ;  /* 0x00003340050b7816 */ /* 0x000fc40000000024 */
[----:B------:R-:W-:Y:S02]  /*bd90*/  PRMT R15, R6, 0x3340, R1 ;  /* 0x00003340060f7816 */ /* 0x000fe40000000001 */
[----:B------:R-:W-:Y:S02]  /*bda0*/  SHF.R.U32.HI R5, RZ, 0x8, R40 ;  /* 0x00000008ff057819 */ /* 0x000fe40000011628 */
[----:B------:R-:W-:Y:S02]  /*bdb0*/  PRMT R14, R7, 0x3340, R8 ;  /* 0x00003340070e7816 */ /* 0x000fe40000000008 */
[----:B------:R-:W-:Y:S02]  /*bdc0*/  SHF.R.U32.HI R6, RZ, 0x8, R25 ;  /* 0x00000008ff067819 */ /* 0x000fe40000011619 */
[----:B------:R-:W-:Y:S02]  /*bdd0*/  SHF.R.U32.HI R0, RZ, 0x8, R22 ;  /* 0x00000008ff007819 */ /* 0x000fe40000011616 */
[----:B------:R-:W-:-:S02]  /*bde0*/  SHF.R.U32.HI R7, RZ, 0x8, R28 ;  /* 0x00000008ff077819 */ /* 0x000fc4000001161c */
[----:B------:R-:W-:Y:S02]  /*bdf0*/  SHF.R.U32.HI R8, RZ, 0x8, R30 ;  /* 0x00000008ff087819 */ /* 0x000fe4000001161e */
[----:B------:R-:W-:Y:S02]  /*be00*/  LOP3.LUT R5, R5, 0xffff, RZ, 0xc0, !PT ;  /* 0x0000ffff05057812 */ /* 0x000fe400078ec0ff */
[----:B------:R-:W-:Y:S02]  /*be10*/  LOP3.LUT R6, R6, 0xffff, RZ, 0xc0, !PT ;  /* 0x0000ffff06067812 */ /* 0x000fe400078ec0ff */
[----:B------:R-:W-:Y:S02]  /*be20*/  LOP3.LUT R21, R0, 0xffff, RZ, 0xc0, !PT ;  /* 0x0000ffff00157812 */ /* 0x000fe400078ec0ff */
[----:B------:R-:W-:Y:S02]  /*be30*/  LOP3.LUT R7, R7, 0xffff, RZ, 0xc0, !PT ;  /* 0x0000ffff07077812 */ /* 0x000fe400078ec0ff */
[----:B------:R-:W-:-:S02]  /*be40*/  LOP3.LUT R8, R8, 0xffff, RZ, 0xc0, !PT ;  /* 0x0000ffff08087812 */ /* 0x000fc400078ec0ff */
[----:B------:R-:W-:Y:S01]  /*be50*/  PRMT R12, R12, 0x3340, R5 ;  /* 0x000033400c0c7816 */ /* 0x000fe20000000005 */
[C---:B------:R-:W-:Y:S01]  /*be60*/  FFMA.FTZ R5, R4.reuse, R27, -0.16845393180847167969 ;  /* 0xbe2c7f3004057423 */ /* 0x040fe2000001001b */
[----:B------:R-:W-:Y:S02]  /*be70*/  PRMT R6, R21, 0x3340, R6 ;  /* 0x0000334015067816 */ /* 0x000fe40000000006 */
[----:B------:R-:W-:Y:S01]  /*be80*/  F2FP.SATFINITE.E4M3.F32.PACK_AB_MERGE_C R32, R33, R32, RZ ;  /* 0x000000202120723e */ /* 0x000fe200048070ff */
[C---:B------:R-:W-:Y:S01]  /*be90*/  FFMA.FTZ R5, R4.reuse, R5, 0.1716887056827545166 ;  /* 0x3e2fcf2a04057423 */ /* 0x040fe20000010005 */
[----:B------:R-:W-:Y:S02]  /*bea0*/  F2FP.SATFINITE.E4M3.F32.PACK_AB_MERGE_C R34, R35, R34, RZ ;  /* 0x000000222322723e */ /* 0x000fe400048070ff */
[----:B------:R-:W-:Y:S01]  /*beb0*/  PRMT R7, R7, 0x3340, R36 ;  /* 0x0000334007077816 */ /* 0x000fe20000000024 */
[----:B------:R-:W-:Y:S01]  /*bec0*/  FFMA.FTZ R5, R4, R5, -0.17900948226451873779 ;  /* 0xbe374e4304057423 */ /* 0x000fe20000010005 */
[----:B------:R-:W-:-:S02]  /*bed0*/  PRMT R21, R8, 0x3340, R1 ;  /* 0x0000334008157816 */ /* 0x000fc40000000001 */
[----:B------:R-:W-:Y:S01]  /*bee0*/  LOP3.LUT R16, R16, 0xffff, RZ, 0xc0, !PT ;  /* 0x0000ffff10107812 */ /* 0x000fe200078ec0ff */
[----:B------:R-:W-:Y:S01]  /*bef0*/  FFMA.FTZ R5, R4, R5, 0.20512372255325317383 ;  /* 0x3e520bf404057423 */ /* 0x000fe20000010005 */
[----:B------:R-:W-:Y:S02]  /*bf00*/  PRMT R11, R10, 0x5410, R11 ;  /* 0x000054100a0b7816 */ /* 0x000fe4000000000b */
[----:B------:R-:W-:Y:S01]  /*bf10*/  PRMT R15, R12, 0x5410, R15 ;  /* 0x000054100c0f7816 */ /* 0x000fe2000000000f */
[----:B------:R-:W-:Y:S01]  /*bf20*/  FFMA.FTZ R5, R4, R5, -0.24046532809734344482 ;  /* 0xbe763c8b04057423 */ /* 0x000fe20000010005 */
[----:B------:R-:W-:Y:S02]  /*bf30*/  LOP3.LUT R18, R18, 0xffff, RZ, 0xc0, !PT ;  /* 0x0000ffff12127812 */ /* 0x000fe400078ec0ff */
[----:B------:R-:W-:Y:S01]  /*bf40*/  PRMT R7, R14, 0x5410, R7 ;  /* 0x000054100e077816 */ /* 0x000fe20000000007 */
[----:B------:R-:W-:Y:S01]  /*bf50*/  FFMA.FTZ R5, R4, R5, 0.28857114911079406738 ;  /* 0x3e93bf9904057423 */ /* 0x000fe20000010005 */
[----:B------:R-:W-:-:S02]  /*bf60*/  PRMT R21, R6, 0x5410, R21 ;  /* 0x0000541006157816 */ /* 0x000fc40000000015 */
[----:B------:R-:W-:Y:S01]  /*bf70*/  LOP3.LUT R32, R32, 0xffff, RZ, 0xc0, !PT ;  /* 0x0000ffff20207812 */ /* 0x000fe200078ec0ff */
[----:B------:R-:W-:Y:S01]  /*bf80*/  FFMA.FTZ R5, R4, R5, -0.36067417263984680176 ;  /* 0xbeb8aa4904057423 */ /* 0x000fe20000010005 */
[----:B------:R-:W-:Y:S02]  /*bf90*/  LOP3.LUT R34, R34, 0xffff, RZ, 0xc0, !PT ;  /* 0x0000ffff22227812 */ /* 0x000fe400078ec0ff */
[--C-:B------:R-:W-:Y:S01]  /*bfa0*/  PRMT R8, R9, 0x4210, R16.reuse ;  /* 0x0000421009087816 */ /* 0x100fe20000000010 */
[C---:B------:R-:W-:Y:S01]  /*bfb0*/  FFMA.FTZ R5, R4.reuse, R5, 0.48089820146560668945 ;  /* 0x3ef6384a04057423 */ /* 0x040fe20000010005 */
[----:B------:R-:W-:Y:S02]  /*bfc0*/  PRMT R9, R11, 0x5210, R16 ;  /* 0x000052100b097816 */ /* 0x000fe40000000010 */
[--C-:B------:R-:W-:Y:S01]  /*bfd0*/  PRMT R10, R13, 0x4210, R18.reuse ;  /* 0x000042100d0a7816 */ /* 0x100fe20000000012 */
[----:B------:R-:W-:Y:S01]  /*bfe0*/  FFMA.FTZ R5, R4, R5, -0.72134751081466674805 ;  /* 0xbf38aa3b04057423 */ /* 0x000fe20000010005 */
[----:B------:R-:W-:-:S02]  /*bff0*/  PRMT R11, R15, 0x5210, R18 ;  /* 0x000052100f0b7816 */ /* 0x000fc40000000012 */
[--C-:B------:R-:W-:Y:S02]  /*c000*/  PRMT R12, R17, 0x4210, R32.reuse ;  /* 0x00004210110c7816 */ /* 0x100fe40000000020 */
[----:B------:R-:W-:Y:S01]  /*c010*/  PRMT R13, R7, 0x5210, R32 ;  /* 0x00005210070d7816 */ /* 0x000fe20000000020 */
[----:B--2---:R0:W-:Y:S01]  /*c020*/  STSM.16.M88.4 [R37], R8 ;  /* 0x0000000825007844 */ /* 0x0041e20000000200 */
[--C-:B------:R-:W-:Y:S01]  /*c030*/  PRMT R14, R19, 0x4210, R34.reuse ;  /* 0x00004210130e7816 */ /* 0x100fe20000000022 */
[C---:B------:R-:W-:Y:S01]  /*c040*/  FMUL R7, R4.reuse, R5 ;  /* 0x0000000504077220 */ /* 0x040fe20000400000 */
[----:B------:R-:W-:Y:S02]  /*c050*/  PRMT R15, R21, 0x5210, R34 ;  /* 0x00005210150f7816 */ /* 0x000fe40000000022 */
[----:B------:R-:W-:Y:S01]  /*c060*/  ISETP.GE.U32.AND P0, PT, R45, 0x7f800000, PT ;  /* 0x7f8000002d00780c */ /* 0x000fe20003f06070 */
[C---:B------:R-:W-:Y:S01]  /*c070*/  FMUL R7, R4.reuse, R7 ;  /* 0x0000000704077220 */ /* 0x040fe20000400000 */
[----:B------:R-:W-:Y:S01]  /*c080*/  I2FP.F32.S32 R5, R2 ;  /* 0x0000000200057245 */ /* 0x000fe20000201400 */
[----:B------:R-:W-:Y:S01]  /*c090*/  STSM.16.M88.4 [R37+0x400], R12 ;  /* 0x0004000c25007844 */ /* 0x000fe20000000200 */
[----:B------:R-:W-:Y:S01]  /*c0a0*/  SHF.R.U32.HI R2, RZ, 0x2, R62 ;  /* 0x00000002ff027819 */ /* 0x000fe2000001163e */
[----:B------:R-:W-:Y:S01]  /*c0b0*/  FFMA.FTZ R7, R4, 1.4426950216293334961, R7 ;  /* 0x3fb8aa3b04077823 */ /* 0x000fe20000010007 */
[----:B------:R-:W-:Y:S01]  /*c0c0*/  FSEL R0, RZ, -23, P2 ;  /* 0xc1b80000ff007808 */ /* 0x000fe20001000000 */
[----:B------:R-:W-:Y:S01]  /*c0d0*/  BAR.SYNC.DEFER_BLOCKING 0x0 ;  /* 0x0000000000007b1d */ /* 0x000fe20000010000 */
[----:B------:R-:W-:-:S03]  /*c0e0*/  LOP3.LUT R2, R2, 0x38, RZ, 0xc0, !PT ;  /* 0x0000003802027812 */ /* 0x000fc600078ec0ff */
[----:B------:R-:W-:Y:S01]  /*c0f0*/  FFMA.FTZ R0, R5, 1.1920928955078125e-07, R0 ;  /* 0x3400000005007823 */ /* 0x000fe20000010000 */
[--C-:B------:R-:W-:Y:S01]  /*c100*/  LOP3.LUT R56, R2, 0x1f, R62.reuse, 0xf8, !PT ;  /* 0x0000001f02387812 */ /* 0x100fe200078ef83e */
[----:B------:R-:W-:Y:S01]  /*c110*/  @P0 IMAD.MOV.U32 R4, RZ, RZ, 0x7f800000 ;  /* 0x7f800000ff040424 */ /* 0x000fe200078e00ff */
[----:B0-----:R-:W-:Y:S01]  /*c120*/  SHF.R.U32.HI R9, RZ, 0x6, R62 ;  /* 0x00000006ff097819 */ /* 0x001fe2000001163e */
[----:B------:R-:W-:Y:S01]  /*c130*/  FADD R0, R0, R7 ;  /* 0x0000000700007221 */ /* 0x000fe20000000000 */
[----:B------:R-:W-:Y:S02]  /*c140*/  IMAD R5, R60, UR5, RZ ;  /* 0x000000053c057c24 */ /* 0x000fe4000f8e02ff */
[----:B------:R-:W-:Y:S01]  /*c150*/  @P0 FFMA.FTZ R0, R45, R4, +INF ;  /* 0x7f8000002d000423 */ /* 0x000fe20000010004 */
[----:B------:R-:W-:Y:S01]  /*c160*/  SGXT.U32 R9, R9, 0x2 ;  /* 0x000000020909781a */ /* 0x000fe20000000000 */
[C---:B------:R-:W-:Y:S01]  /*c170*/  IMAD.SHL.U32 R2, R56.reuse, 0x8, RZ ;  /* 0x0000000838027824 */ /* 0x040fe200078e00ff */
[----:B------:R-:W-:Y:S01]  /*c180*/  USHF.R.S32.HI UR5, URZ, 0x1f, UR4 ;  /* 0x0000001fff057899 */ /* 0x000fe20008011404 */
[----:B------:R-:W-:Y:S01]  /*c190*/  IMAD.SHL.U32 R56, R56, 0x10, RZ ;  /* 0x0000001038387824 */ /* 0x000fe200078e00ff */
[----:B------:R-:W-:Y:S01]  /*c1a0*/  FSEL R0, R0, -INF , P1 ;  /* 0xff80000000007808 */ /* 0x000fe20000800000 */
[----:B---3--:R-:W-:Y:S01]  /*c1b0*/  IMAD R4, R9, R44, RZ ;  /* 0x0000002c09047224 */ /* 0x008fe200078e02ff */
[----:B------:R-:W-:-:S02]  /*c1c0*/  LOP3.LUT R7, R2, 0xc0, RZ, 0xc0, !PT ;  /* 0x000000c002077812 */ /* 0x000fc400078ec0ff */
[----:B----4-:R-:W-:Y:S01]  /*c1d0*/  IADD3 R52, P0, P1, R5, UR4, R52 ;  /* 0x0000000405347c10 */ /* 0x010fe2000f91e034 */
[----:B------:R-:W-:Y:S01]  /*c1e0*/  FFMA R0, R0, 0.69314718246459960938, R3 ;  /* 0x3f31721800007823 */ /* 0x000fe20000000003 */
[----:B------:R-:W-:Y:S01]  /*c1f0*/  SHF.R.S32.HI R2, RZ, 0x1f, R5 ;  /* 0x0000001fff027819 */ /* 0x000fe20000011405 */
[----:B------:R-:W-:Y:S01]  /*c200*/  IMAD R5, R44, 0x4, R4 ;  /* 0x000000042c057824 */ /* 0x000fe200078e0204 */
[----:B------:R-:W-:Y:S01]  /*c210*/  IADD3 R111, PT, PT, R7, UR14, R38 ;  /* 0x0000000e076f7c10 */ /* 0x000fe2000fffe026 */
[----:B------:R-:W0:Y:S01]  /*c220*/  LDSM.16.M88.4 R12, [R39+0x800] ;  /* 0x00080000270c783b */ /* 0x000e220000000200 */
[----:B------:R-:W-:Y:S01]  /*c230*/  IADD3.X R58, PT, PT, R2, UR5, R53, P0, P1 ;  /* 0x00000005023a7c10 */ /* 0x000fe200087e2435 */
[----:B------:R-:W-:Y:S01]  /*c240*/  IMAD R7, R44, 0x4, R5 ;  /* 0x000000042c077824 */ /* 0x000fe200078e0205 */
[----:B------:R-:W-:Y:S01]  /*c250*/  IADD3 R2, P0, PT, R4, R52, RZ ;  /* 0x0000003404027210 */ /* 0x000fe20007f1e0ff */
[----:B------:R-:W1:Y:S01]  /*c260*/  LDSM.16.M88.4 R16, [R39] ;  /* 0x000000002710783b */ /* 0x000e620000000200 */
[----:B------:R-:W-:Y:S01]  /*c270*/  LEA.HI R9, R62, 0xc, RZ, 0x1a ;  /* 0x0000000c3e097811 */ /* 0x000fe200078fd0ff */
[----:B------:R-:W2:Y:S01]  /*c280*/  LDCU UR4, c[0x0][0x3ec] ;  /* 0x00007d80ff0477ac */ /* 0x000ea20008000800 */
[----:B------:R-:W-:-:S02]  /*c290*/  LEA.HI.X.SX32 R3, R4, R58, 0x1, P0 ;  /* 0x0000003a04037211 */ /* 0x000fc400000f0eff */
[----:B------:R-:W-:Y:S01]  /*c2a0*/  IADD3 R4, P0, PT, R5, R52, RZ ;  /* 0x0000003405047210 */ /* 0x000fe20007f1e0ff */
[----:B------:R-:W-:Y:S01]  /*c2b0*/  IMAD R9, R9, R44, RZ ;  /* 0x0000002c09097224 */ /* 0x000fe200078e02ff */
[----:B------:R-:W-:Y:S02]  /*c2c0*/  IADD3 R6, P1, PT, R7, R52, RZ ;  /* 0x0000003407067210 */ /* 0x000fe40007f3e0ff */
[----:B------:R-:W-:Y:S02]  /*c2d0*/  LEA.HI.X.SX32 R5, R5, R58, 0x1, P0 ;  /* 0x0000003a05057211 */ /* 0x000fe400000f0eff */
[C---:B------:R-:W-:Y:S02]  /*c2e0*/  IADD3 R8, P2, PT, R9.reuse, R52, RZ ;  /* 0x0000003409087210 */ /* 0x040fe40007f5e0ff */
[----:B------:R-:W-:Y:S02]  /*c2f0*/  LOP3.LUT R56, R56, 0xf0, RZ, 0xc0, !PT ;  /* 0x000000f038387812 */ /* 0x000fe400078ec0ff */
[----:B------:R-:W-:Y:S01]  /*c300*/  LEA.HI.X.SX32 R9, R9, R58, 0x1, P2 ;  /* 0x0000003a09097211 */ /* 0x000fe200010f0eff */
[----:B--2---:R-:W-:-:S04]  /*c310*/  UIMAD UR4, UR15, UR4, URZ ;  /* 0x000000040f0472a4 */ /* 0x004fc8000f8e02ff */
[----:B------:R-:W-:Y:S02]  /*c320*/  USHF.L.U32 UR6, UR4, 0x2, URZ ;  /* 0x0000000204067899 */ /* 0x000fe400080006ff */
[----:B------:R-:W-:Y:S01]  /*c330*/  UIMAD.WIDE UR4, UR4, 0x4, URZ ;  /* 0x00000004040478a5 */ /* 0x000fe2000f8e02ff */
[C---:B0-----:R-:W-:Y:S02]  /*c340*/  PRMT R79, R12.reuse, 0x7770, RZ ;  /* 0x000077700c4f7816 */ /* 0x041fe400000000ff */
[C---:B------:R-:W-:Y:S02]  /*c350*/  PRMT R81, R12.reuse, 0x7771, RZ ;  /* 0x000077710c517816 */ /* 0x040fe400000000ff */
[C---:B------:R-:W-:Y:S02]  /*c360*/  PRMT R83, R12.reuse, 0x7772, RZ ;  /* 0x000077720c537816 */ /* 0x040fe400000000ff */
[----:B------:R-:W-:Y:S01]  /*c370*/  PRMT R85, R12, 0x7773, RZ ;  /* 0x000077730c557816 */ /* 0x000fe200000000ff */
[----:B------:R-:W-:Y:S01]  /*c380*/  IMAD R12, R44, 0x8, R7 ;  /* 0x000000082c0c7824 */ /* 0x000fe200078e0207 */
[----:B-1----:R-:W-:-:S02]  /*c390*/  PRMT R21, R16, 0x7770, RZ ;  /* 0x0000777010157816 */ /* 0x002fc400000000ff */
[----:B------:R-:W-:Y:S02]  /*c3a0*/  PRMT R23, R16, 0x7771, RZ ;  /* 0x0000777110177816 */ /* 0x000fe400000000ff */
[----:B------:R-:W-:Y:S01]  /*c3b0*/  IADD3 R10, P0, PT, R12, R52, RZ ;  /* 0x000000340c0a7210 */ /* 0x000fe20007f1e0ff */
[----:B------:R-:W-:Y:S01]  /*c3c0*/  STG.E.U8 desc[UR34][R2.64], R21 ;  /* 0x0000001502007986 */ /* 0x000fe2000c101122 */
[----:B------:R-:W-:Y:S02]  /*c3d0*/  PRMT R25, R16, 0x7772, RZ ;  /* 0x0000777210197816 */ /* 0x000fe400000000ff */
[-C--:B------:R-:W-:Y:S01]  /*c3e0*/  LEA.HI.X.SX32 R11, R12, R58.reuse, 0x1, P0 ;  /* 0x0000003a0c0b7211 */ /* 0x080fe200000f0eff */
[----:B------:R-:W-:Y:S01]  /*c3f0*/  IMAD R12, R44, 0x4, R12 ;  /* 0x000000042c0c7824 */ /* 0x000fe200078e020c */
[----:B------:R-:W-:Y:S01]  /*c400*/  LEA.HI.X.SX32 R7, R7, R58, 0x1, P1 ;  /* 0x0000003a07077211 */ /* 0x000fe200008f0eff */
[----:B------:R0:W-:Y:S01]  /*c410*/  STG.E.U8 desc[UR34][R4.64], R23 ;  /* 0x0000001704007986 */ /* 0x0001e2000c101122 */
[----:B------:R-:W-:-:S02]  /*c420*/  PRMT R27, R16, 0x7773, RZ ;  /* 0x00007773101b7816 */ /* 0x000fc400000000ff */
[----:B------:R-:W-:Y:S01]  /*c430*/  PRMT R29, R17, 0x7770, RZ ;  /* 0x00007770111d7816 */ /* 0x000fe200000000ff */
[----:B------:R-:W-:Y:S01]  /*c440*/  STG.E.U8 desc[UR34][R6.64], R25 ;  /* 0x0000001906007986 */ /* 0x000fe2000c101122 */
[C---:B------:R-:W-:Y:S02]  /*c450*/  PRMT R87, R13.reuse, 0x7770, RZ ;  /* 0x000077700d577816 */ /* 0x040fe400000000ff */
[C---:B------:R-:W-:Y:S01]  /*c460*/  PRMT R89, R13.reuse, 0x7771, RZ ;  /* 0x000077710d597816 */ /* 0x040fe200000000ff */
[----:B------:R1:W-:Y:S01]  /*c470*/  STG.E.U8 desc[UR34][R8.64], R27 ;  /* 0x0000001b08007986 */ /* 0x0003e2000c101122 */
[C---:B------:R-:W-:Y:S02]  /*c480*/  PRMT R91, R13.reuse, 0x7772, RZ ;  /* 0x000077720d5b7816 */ /* 0x040fe400000000ff */
[----:B------:R-:W-:Y:S01]  /*c490*/  PRMT R93, R13, 0x7773, RZ ;  /* 0x000077730d5d7816 */ /* 0x000fe200000000ff */
[----:B0-----:R-:W-:Y:S01]  /*c4a0*/  IMAD R5, R44, 0x4, R12 ;  /* 0x000000042c057824 */ /* 0x001fe200078e020c */
[----:B------:R-:W-:Y:S01]  /*c4b0*/  LEA.HI R13, R62, 0x1c, RZ, 0x1a ;  /* 0x0000001c3e0d7811 */ /* 0x000fe200078fd0ff */
[----:B------:R0:W-:Y:S01]  /*c4c0*/  STG.E.U8 desc[UR34][R10.64], R29 ;  /* 0x0000001d0a007986 */ /* 0x0001e2000c101122 */
[----:B------:R-:W-:-:S02]  /*c4d0*/  PRMT R57, R17, 0x7771, RZ ;  /* 0x0000777111397816 */ /* 0x000fc400000000ff */
[----:B------:R-:W-:Y:S01]  /*c4e0*/  PRMT R59, R17, 0x7772, RZ ;  /* 0x00007772113b7816 */ /* 0x000fe200000000ff */
[-C--:B------:R-:W-:Y:S01]  /*c4f0*/  IMAD R2, R13, R44.reuse, RZ ;  /* 0x0000002c0d027224 */ /* 0x080fe200078e02ff */
[----:B------:R-:W-:Y:S01]  /*c500*/  PRMT R61, R17, 0x7773, RZ ;  /* 0x00007773113d7816 */ /* 0x000fe200000000ff */
[----:B-1----:R-:W-:Y:S01]  /*c510*/  IMAD R9, R44, 0x8, R5 ;  /* 0x000000082c097824 */ /* 0x002fe200078e0205 */
[----:B------:R-:W-:Y:S02]  /*c520*/  LEA.HI R17, R62, 0x3c, RZ, 0x1a ;  /* 0x0000003c3e117811 */ /* 0x000fe400078fd0ff */
[C---:B------:R-:W-:Y:S02]  /*c530*/  PRMT R71, R19.reuse, 0x7770, RZ ;  /* 0x0000777013477816 */ /* 0x040fe400000000ff */
[C---:B------:R-:W-:Y:S01]  /*c540*/  PRMT R73, R19.reuse, 0x7771, RZ ;  /* 0x0000777113497816 */ /* 0x040fe200000000ff */
[C---:B0-----:R-:W-:Y:S01]  /*c550*/  IMAD R11, R44.reuse, 0x4, R9 ;  /* 0x000000042c0b7824 */ /* 0x041fe200078e0209 */
[----:B------:R-:W-:Y:S01]  /*c560*/  PRMT R75, R19, 0x7772, RZ ;  /* 0x00007772134b7816 */ /* 0x000fe200000000ff */
[----:B------:R-:W-:Y:S01]  /*c570*/  IMAD R4, R17, R44, RZ ;  /* 0x0000002c11047224 */ /* 0x000fe200078e02ff */
[----:B------:R-:W-:Y:S01]  /*c580*/  PRMT R77, R19, 0x7773, RZ ;  /* 0x00007773134d7816 */ /* 0x000fe200000000ff */
[----:B------:R-:W-:Y:S01]  /*c590*/  IMAD R13, R44, 0x4, R11 ;  /* 0x000000042c0d7824 */ /* 0x000fe200078e020b */
[----:B------:R-:W-:-:S02]  /*c5a0*/  LEA.HI R19, R62, 0x4c, RZ, 0x1a ;  /* 0x0000004c3e137811 */ /* 0x000fc400078fd0ff */
[----:B------:R-:W-:Y:S01]  /*c5b0*/  LEA.HI R21, R62, 0x5c, RZ, 0x1a ;  /* 0x0000005c3e157811 */ /* 0x000fe200078fd0ff */
[----:B------:R-:W-:Y:S01]  /*c5c0*/  IMAD R17, R44, 0x8, R13 ;  /* 0x000000082c117824 */ /* 0x000fe200078e020d */
[----:B------:R-:W-:Y:S01]  /*c5d0*/  LEA.HI R23, R62, 0x6c, RZ, 0x1a ;  /* 0x0000006c3e177811 */ /* 0x000fe200078fd0ff */
[-C--:B------:R-:W-:Y:S01]  /*c5e0*/  IMAD R8, R19, R44.reuse, RZ ;  /* 0x0000002c13087224 */ /* 0x080fe200078e02ff */
[C---:B------:R-:W-:Y:S01]  /*c5f0*/  PRMT R103, R15.reuse, 0x7770, RZ ;  /* 0x000077700f677816 */ /* 0x040fe200000000ff */
[C---:B------:R-:W-:Y:S01]  /*c600*/  IMAD R19, R44.reuse, 0x4, R17 ;  /* 0x000000042c137824 */ /* 0x040fe200078e0211 */
[----:B------:R-:W-:Y:S01]  /*c610*/  PRMT R105, R15, 0x7771, RZ ;  /* 0x000077710f697816 */ /* 0x000fe200000000ff */
[-C--:B------:R-:W-:Y:S01]  /*c620*/  IMAD R10, R21, R44.reuse, RZ ;  /* 0x0000002c150a7224 */ /* 0x080fe200078e02ff */
[C---:B------:R-:W-:Y:S01]  /*c630*/  PRMT R107, R15.reuse, 0x7772, RZ ;  /* 0x000077720f6b7816 */ /* 0x040fe200000000ff */
[----:B------:R-:W-:Y:S01]  /*c640*/  IMAD R21, R44, 0x4, R19 ;  /* 0x000000042c157824 */ /* 0x000fe200078e0213 */
[----:B------:R-:W-:Y:S01]  /*c650*/  PRMT R109, R15, 0x7773, RZ ;  /* 0x000077730f6d7816 */ /* 0x000fe200000000ff */
[----:B------:R-:W-:Y:S01]  /*c660*/  IMAD R16, R23, R44, RZ ;  /* 0x0000002c17107224 */ /* 0x000fe200078e02ff */
[----:B------:R-:W-:Y:S01]  /*c670*/  LEA.HI R15, R62, 0x2c, RZ, 0x1a ;  /* 0x0000002c3e0f7811 */ /* 0x000fe200078fd0ff */
[----:B------:R-:W-:Y:S01]  /*c680*/  IMAD R25, R44, 0x8, R21 ;  /* 0x000000082c197824 */ /* 0x000fe200078e0215 */
[----:B------:R-:W-:-:S02]  /*c690*/  LEA.HI R7, R62, 0x7c, RZ, 0x1a ;  /* 0x0000007c3e077811 */ /* 0x000fc400078fd0ff */
[----:B------:R-:W-:Y:S01]  /*c6a0*/  PRMT R63, R18, 0x7770, RZ ;  /* 0x00007770123f7816 */ /* 0x000fe200000000ff */
[----:B------:R-:W-:Y:S01]  /*c6b0*/  IMAD R27, R44, 0x4, R25 ;  /* 0x000000042c1b7824 */ /* 0x000fe200078e0219 */
[C---:B------:R-:W-:Y:S01]  /*c6c0*/  PRMT R65, R18.reuse, 0x7771, RZ ;  /* 0x0000777112417816 */ /* 0x040fe200000000ff */
[-C--:B------:R-:W-:Y:S01]  /*c6d0*/  IMAD R3, R15, R44.reuse, RZ ;  /* 0x0000002c0f037224 */ /* 0x080fe200078e02ff */
[----:B------:R-:W-:Y:S01]  /*c6e0*/  PRMT R67, R18, 0x7772, RZ ;  /* 0x0000777212437816 */ /* 0x000fe200000000ff */
[----:B------:R-:W-:Y:S01]  /*c6f0*/  IMAD R29, R44, 0x4, R27 ;  /* 0x000000042c1d7824 */ /* 0x000fe200078e021b */
[----:B------:R-:W-:Y:S01]  /*c700*/  PRMT R69, R18, 0x7773, RZ ;  /* 0x0000777312457816 */ /* 0x000fe200000000ff */
[----:B------:R-:W-:Y:S01]  /*c710*/  IMAD R18, R7, R44, RZ ;  /* 0x0000002c07127224 */ /* 0x000fe200078e02ff */
[-C--:B------:R-:W-:Y:S01]  /*c720*/  IADD3 R6, P2, PT, R2, R52.reuse, RZ ;  /* 0x0000003402067210 */ /* 0x080fe20007f5e0ff */
[----:B------:R-:W-:Y:S01]  /*c730*/  IMAD R33, R44, 0x8, R29 ;  /* 0x000000082c217824 */ /* 0x000fe200078e021d */
[----:B------:R-:W-:-:S02]  /*c740*/  IADD3 R22, P4, PT, R4, R52, RZ ;  /* 0x0000003404167210 */ /* 0x000fc40007f9e0ff */
[-C--:B------:R-:W-:Y:S01]  /*c750*/  IADD3 R46, P0, PT, R16, R52.reuse, RZ ;  /* 0x00000034102e7210 */ /* 0x080fe20007f1e0ff */
[----:B------:R-:W-:Y:S01]  /*c760*/  IMAD R35, R44, 0x4, R33 ;  /* 0x000000042c237824 */ /* 0x000fe200078e0221 */
[C---:B------:R-:W-:Y:S02]  /*c770*/  PRMT R95, R14.reuse, 0x7770, RZ ;  /* 0x000077700e5f7816 */ /* 0x040fe400000000ff */
[----:B------:R-:W-:Y:S01]  /*c780*/  PRMT R97, R14, 0x7771, RZ ;  /* 0x000077710e617816 */ /* 0x000fe200000000ff */
[----:B------:R-:W-:Y:S01]  /*c790*/  IMAD R37, R44, 0x4, R35 ;  /* 0x000000042c257824 */ /* 0x000fe200078e0223 */
[C---:B------:R-:W-:Y:S02]  /*c7a0*/  PRMT R99, R14.reuse, 0x7772, RZ ;  /* 0x000077720e637816 */ /* 0x040fe400000000ff */
[----:B------:R-:W-:Y:S01]  /*c7b0*/  PRMT R101, R14, 0x7773, RZ ;  /* 0x000077730e657816 */ /* 0x000fe200000000ff */
[----:B------:R-:W-:Y:S01]  /*c7c0*/  IMAD R41, R44, 0x8, R37 ;  /* 0x000000082c297824 */ /* 0x000fe200078e0225 */
[----:B------:R-:W-:-:S02]  /*c7d0*/  IADD3 R14, P3, PT, R3, R52, RZ ;  /* 0x00000034030e7210 */ /* 0x000fc40007f7e0ff */
[-C--:B------:R-:W-:Y:S01]  /*c7e0*/  IADD3 R30, P5, PT, R8, R52.reuse, RZ ;  /* 0x00000034081e7210 */ /* 0x080fe20007fbe0ff */
[----:B------:R-:W-:Y:S01]  /*c7f0*/  IMAD R43, R44, 0x4, R41 ;  /* 0x000000042c2b7824 */ /* 0x000fe200078e0229 */
[----:B------:R-:W-:Y:S02]  /*c800*/  IADD3 R54, P1, PT, R18, R52, RZ ;  /* 0x0000003412367210 */ /* 0x000fe40007f3e0ff */
[----:B------:R-:W-:Y:S01]  /*c810*/  LEA.HI.X.SX32 R7, R2, R58, 0x1, P2 ;  /* 0x0000003a02077211 */ /* 0x000fe200010f0eff */
[----:B------:R-:W-:Y:S01]  /*c820*/  IMAD R45, R44, 0x4, R43 ;  /* 0x000000042c2d7824 */ /* 0x000fe200078e022b */
[-C--:B------:R-:W-:Y:S02]  /*c830*/  IADD3 R38, P6, PT, R10, R52.reuse, RZ ;  /* 0x000000340a267210 */ /* 0x080fe40007fde0ff */
[----:B------:R-:W-:Y:S01]  /*c840*/  IADD3 R2, P2, PT, R12, R52, RZ ;  /* 0x000000340c027210 */ /* 0x000fe20007f5e0ff */
[----:B------:R-:W-:Y:S01]  /*c850*/  IMAD R49, R44, 0x8, R45 ;  /* 0x000000082c317824 */ /* 0x000fe200078e022d */
[----:B------:R-:W-:-:S02]  /*c860*/  LEA.HI.X.SX32 R23, R4, R58, 0x1, P4 ;  /* 0x0000003a04177211 */ /* 0x000fc400020f0eff */
[----:B------:R-:W-:Y:S01]  /*c870*/  LEA.HI.X.SX32 R47, R16, R58, 0x1, P0 ;  /* 0x0000003a102f7211 */ /* 0x000fe200000f0eff */
[C---:B------:R-:W-:Y:S01]  /*c880*/  IMAD R51, R44.reuse, 0x4, R49 ;  /* 0x000000042c337824 */ /* 0x040fe200078e0231 */
[----:B------:R-:W-:Y:S02]  /*c890*/  IADD3 R4, P0, PT, R5, R52, RZ ;  /* 0x0000003405047210 */ /* 0x000fe40007f1e0ff */
[-C--:B------:R-:W-:Y:S01]  /*c8a0*/  LEA.HI.X.SX32 R15, R3, R58.reuse, 0x1, P3 ;  /* 0x0000003a030f7211 */ /* 0x080fe200018f0eff */
[----:B------:R-:W-:Y:S01]  /*c8b0*/  IMAD R53, R44, 0x4, R51 ;  /* 0x000000042c357824 */ /* 0x000fe200078e0233 */
[-C--:B------:R-:W-:Y:S02]  /*c8c0*/  LEA.HI.X.SX32 R31, R8, R58.reuse, 0x1, P5 ;  /* 0x0000003a081f7211 */ /* 0x080fe400028f0eff */
[-C--:B------:R-:W-:Y:S02]  /*c8d0*/  LEA.HI.X.SX32 R55, R18, R58.reuse, 0x1, P1 ;  /* 0x0000003a12377211 */ /* 0x080fe400008f0eff */
[----:B------:R-:W-:-:S02]  /*c8e0*/  LEA.HI.X.SX32 R39, R10, R58, 0x1, P6 ;  /* 0x0000003a0a277211 */ /* 0x000fc400030f0eff */
[----:B------:R-:W-:Y:S02]  /*c8f0*/  LEA.HI.X.SX32 R3, R12, R58, 0x1, P2 ;  /* 0x0000003a0c037211 */ /* 0x000fe400010f0eff */
[-C--:B------:R-:W-:Y:S02]  /*c900*/  IADD3 R8, P1, PT, R9, R52.reuse, RZ ;  /* 0x0000003409087210 */ /* 0x080fe40007f3e0ff */
[----:B------:R-:W-:Y:S01]  /*c910*/  IADD3 R10, P2, PT, R11, R52, RZ ;  /* 0x000000340b0a7210 */ /* 0x000fe20007f5e0ff */
[----:B------:R0:W-:Y:S01]  /*c920*/  STG.E.U8 desc[UR34][R2.64], R57 ;  /* 0x0000003902007986 */ /* 0x0001e2000c101122 */
[----:B------:R-:W-:Y:S02]  /*c930*/  LEA.HI.X.SX32 R5, R5, R58, 0x1, P0 ;  /* 0x0000003a05057211 */ /* 0x000fe400000f0eff */
[----:B------:R-:W-:Y:S02]  /*c940*/  IADD3 R12, P0, PT, R13, R52, RZ ;  /* 0x000000340d0c7210 */ /* 0x000fe40007f1e0ff */
[-C--:B------:R-:W-:Y:S01]  /*c950*/  LEA.HI.X.SX32 R9, R9, R58.reuse, 0x1, P1 ;  /* 0x0000003a09097211 */ /* 0x080fe200008f0eff */
[----:B------:R-:W-:Y:S01]  /*c960*/  STG.E.U8 desc[UR34][R4.64], R59 ;  /* 0x0000003b04007986 */ /* 0x000fe2000c101122 */
[----:B------:R-:W-:-:S02]  /*c970*/  LEA.HI.X.SX32 R11, R11, R58, 0x1, P2 ;  /* 0x0000003a0b0b7211 */ /* 0x000fc400010f0eff */
[-C--:B------:R-:W-:Y:S01]  /*c980*/  IADD3 R16, P1, PT, R17, R52.reuse, RZ ;  /* 0x0000003411107210 */ /* 0x080fe20007f3e0ff */
[----:B------:R1:W-:Y:S01]  /*c990*/  STG.E.U8 desc[UR34][R6.64], R61 ;  /* 0x0000003d06007986 */ /* 0x0003e2000c101122 */
[----:B------:R-:W-:Y:S01]  /*c9a0*/  IADD3 R18, P2, PT, R19, R52, RZ ;  /* 0x0000003413127210 */ /* 0x000fe20007f5e0ff */
[----:B0-----:R-:W-:Y:S01]  /*c9b0*/  IMAD.SHL.U32 R3, R60, 0x4, RZ ;  /* 0x000000043c037824 */ /* 0x001fe200078e00ff */
[----:B------:R-:W-:Y:S01]  /*c9c0*/  LEA.HI.X.SX32 R13, R13, R58, 0x1, P0 ;  /* 0x0000003a0d0d7211 */ /* 0x000fe200000f0eff */
[----:B------:R-:W-:Y:S01]  /*c9d0*/  STG.E.U8 desc[UR34][R8.64], R63 ;  /* 0x0000003f08007986 */ /* 0x000fe2000c101122 */
[----:B------:R-:W-:Y:S02]  /*c9e0*/  IADD3 R20, P0, PT, R21, R52, RZ ;  /* 0x0000003415147210 */ /* 0x000fe40007f1e0ff */
[-C--:B------:R-:W-:Y:S01]  /*c9f0*/  LEA.HI.X.SX32 R17, R17, R58.reuse, 0x1, P1 ;  /* 0x0000003a11117211 */ /* 0x080fe200008f0eff */
[----:B------:R-:W-:Y:S01]  /*ca00*/  STG.E.U8 desc[UR34][R10.64], R65 ;  /* 0x000000410a007986 */ /* 0x000fe2000c101122 */
[----:B------:R-:W-:-:S02]  /*ca10*/  LEA.HI.X.SX32 R19, R19, R58, 0x1, P2 ;  /* 0x0000003a13137211 */ /* 0x000fc400010f0eff */
[-C--:B------:R-:W-:Y:S01]  /*ca20*/  IADD3 R24, P1, PT, R25, R52.reuse, RZ ;  /* 0x0000003419187210 */ /* 0x080fe20007f3e0ff */
[----:B------:R-:W-:Y:S01]  /*ca30*/  STG.E.U8 desc[UR34][R12.64], R67 ;  /* 0x000000430c007986 */ /* 0x000fe2000c101122 */
[----:B------:R-:W-:Y:S01]  /*ca40*/  IADD3 R26, P2, PT, R27, R52, RZ ;  /* 0x000000341b1a7210 */ /* 0x000fe20007f5e0ff */
[----:B-1----:R-:W0:Y:S01]  /*ca50*/  LDC.64 R6, c[0x0][0x3a0] ;  /* 0x0000e800ff067b82 */ /* 0x002e220000000a00 */
        /* <DEDUP_REMOVED lines=8> */
[----:B------:R-:W-:Y:S02]  /*cae0*/  IADD3 R34, P2, PT, R35, R52, RZ ;  /* 0x0000003423227210 */ /* 0x000fe40007f5e0ff */
        /* <DEDUP_REMOVED lines=17> */
[-C--:B------:R-:W-:Y:S02]  /*cc00*/  IADD3 R50, P2, PT, R51, R52.reuse, RZ ;  /* 0x0000003433327210 */ /* 0x080fe40007f5e0ff */
[----:B------:R-:W-:Y:S01]  /*cc10*/  IADD3 R52, P3, PT, R53, R52, RZ ;  /* 0x0000003435347210 */ /* 0x000fe20007f7e0ff */
[----:B------:R-:W-:Y:S01]  /*cc20*/  STG.E.U8 desc[UR34][R32.64], R87 ;  /* 0x0000005720007986 */ /* 0x000fe2000c101122 */
[-C--:B------:R-:W-:Y:S02]  /*cc30*/  LEA.HI.X.SX32 R45, R45, R58.reuse, 0x1, P0 ;  /* 0x0000003a2d2d7211 */ /* 0x080fe400000f0eff */
[-C--:B------:R-:W-:Y:S01]  /*cc40*/  LEA.HI.X.SX32 R49, R49, R58.reuse, 0x1, P1 ;  /* 0x0000003a31317211 */ /* 0x080fe200008f0eff */
[----:B------:R-:W-:Y:S01]  /*cc50*/  STG.E.U8 desc[UR34][R34.64], R89 ;  /* 0x0000005922007986 */ /* 0x000fe2000c101122 */
[----:B------:R-:W-:-:S02]  /*cc60*/  LEA.HI.X.SX32 R51, R51, R58, 0x1, P2 ;  /* 0x0000003a33337211 */ /* 0x000fc400010f0eff */
[----:B------:R-:W-:Y:S01]  /*cc70*/  LEA.HI.X.SX32 R53, R53, R58, 0x1, P3 ;  /* 0x0000003a35357211 */ /* 0x000fe200018f0eff */
[----:B------:R-:W-:Y:S01]  /*cc80*/  STG.E.U8 desc[UR34][R36.64], R91 ;  /* 0x0000005b24007986 */ /* 0x000fe2000c101122 */
[----:B------:R-:W-:-:S03]  /*cc90*/  LOP3.LUT R2, R62, 0xff, RZ, 0xc0, !PT ;  /* 0x000000ff3e027812 */ /* 0x000fc600078ec0ff */
[----:B------:R-:W-:Y:S01]  /*cca0*/  STG.E.U8 desc[UR34][R38.64], R93 ;  /* 0x0000005d26007986 */ /* 0x000fe2000c101122 */
[----:B------:R-:W-:Y:S02]  /*ccb0*/  ISETP.GE.U32.AND P0, PT, R2, 0x40, PT ;  /* 0x000000400200780c */ /* 0x000fe40003f06070 */
[----:B0-----:R-:W-:Y:S01]  /*ccc0*/  IADD3 R2, P1, P2, R3, UR6, R6 ;  /* 0x0000000603027c10 */ /* 0x001fe2000fa3e006 */
[----:B------:R-:W-:Y:S04]  /*ccd0*/  STG.E.U8 desc[UR34][R40.64], R95 ;  /* 0x0000005f28007986 */ /* 0x000fe8000c101122 */
[----:B------:R-:W-:Y:S04]  /*cce0*/  STG.E.U8 desc[UR34][R42.64], R97 ;  /* 0x000000612a007986 */ /* 0x000fe8000c101122 */
[----:B------:R-:W-:Y:S04]  /*ccf0*/  STG.E.U8 desc[UR34][R44.64], R99 ;  /* 0x000000632c007986 */ /* 0x000fe8000c101122 */
[----:B------:R-:W-:Y:S04]  /*cd00*/  STG.E.U8 desc[UR34][R46.64], R101 ;  /* 0x000000652e007986 */ /* 0x000fe8000c101122 */
[----:B------:R-:W-:Y:S04]  /*cd10*/  STG.E.U8 desc[UR34][R48.64], R103 ;  /* 0x0000006730007986 */ /* 0x000fe8000c101122 */
[----:B------:R-:W-:Y:S04]  /*cd20*/  STG.E.U8 desc[UR34][R50.64], R105 ;  /* 0x0000006932007986 */ /* 0x000fe8000c101122 */
[----:B------:R-:W-:Y:S04]  /*cd30*/  STG.E.U8 desc[UR34][R52.64], R107 ;  /* 0x0000006b34007986 */ /* 0x000fe8000c101122 */
[----:B------:R-:W-:Y:S01]  /*cd40*/  STG.E.U8 desc[UR34][R54.64], R109 ;  /* 0x0000006d36007986 */ /* 0x000fe2000c101122 */
[----:B------:R-:W-:Y:S06]  /*cd50*/  BAR.SYNC.DEFER_BLOCKING 0x0 ;  /* 0x0000000000007b1d */ /* 0x000fec0000010000 */
[----:B------:R0:W-:Y:S02]  /*cd60*/  STSM.16.M88 [R111], R0 ;  /* 0x000000006f007844 */ /* 0x0001e40000000000 */
[----:B------:R-:W-:Y:S01]  /*cd70*/  BAR.SYNC.DEFER_BLOCKING 0x0 ;  /* 0x0000000000007b1d */ /* 0x000fe20000010000 */
[----:B0-----:R-:W-:-:S05]  /*cd80*/  IMAD.HI R0, R60, 0x4, RZ ;  /* 0x000000043c007827 */ /* 0x001fca00078e02ff */
[----:B------:R-:W-:Y:S01]  /*cd90*/  IADD3.X R3, PT, PT, R0, UR5, R7, P1, P2 ;  /* 0x0000000500037c10 */ /* 0x000fe20008fe4407 */
[----:B------:R-:W0:Y:S04]  /*cda0*/  LDSM.16.M88 R5, [R56+UR14] ;  /* 0x0000000e3805783b */ /* 0x000e280008000000 */
[----:B0-----:R0:W-:Y:S01]  /*cdb0*/  @!P0 STG.E desc[UR34][R2.64], R5 ;  /* 0x0000000502008986 */ /* 0x0011e2000c101922 */
[----:B------:R-:W-:Y:S06]  /*cdc0*/  BAR.SYNC.DEFER_BLOCKING 0x0 ;  /* 0x0000000000007b1d */ /* 0x000fec0000010000 */
[----:B------:R-:W-:Y:S05]  /*cdd0*/  BRA.U UP0, `(.L_x_19) ;  /* 0x0000000100a07547 */ /* 0x000fea000b800000 */
[----:B------:R-:W1:Y:S01]  /*cde0*/  S2UR UR5, SR_CgaCtaId ;  /* 0x00000000000579c3 */ /* 0x000e620000008800 */
[----:B------:R-:W-:Y:S01]  /*cdf0*/  NOP ;  /* 0x0000000000007918 */ /* 0x000fe20000000000 */
[----:B------:R-:W-:Y:S01]  /*ce00*/  UMOV UR4, 0x50 ;  /* 0x0000005000047882 */ /* 0x000fe20000000000 */
[----:B------:R-:W-:Y:S02]  /*ce10*/  IMAD.U32 R0, RZ, RZ, UR9 ;  /* 0x00000009ff007e24 */ /* 0x000fe4000f8e00ff */
[----:B0-----:R-:W-:Y:S02]  /*ce20*/  IMAD.MOV.U32 R3, RZ, RZ, 0xf ;  /* 0x0000000fff037424 */ /* 0x001fe400078e00ff */
[----:B------:R-:W-:Y:S01]  /*ce30*/  IMAD.MOV.U32 R7, RZ, RZ, 0x1 ;  /* 0x00000001ff077424 */ /* 0x000fe200078e00ff */
[----:B------:R-:W-:-:S04]  /*ce40*/  LOP3.LUT R0, R0, 0xffff, RZ, 0xc0, !PT ;  /* 0x0000ffff00007812 */ /* 0x000fc800078ec0ff */
[----:B------:R-:W-:-:S05]  /*ce50*/  SHF.R.U32.HI R0, RZ, 0x5, R0 ;  /* 0x00000005ff007819 */ /* 0x000fca0000011600 */
[----:B------:R-:W-:Y:S01]  /*ce60*/  VIADD R2, R0, 0x10 ;  /* 0x0000001000027836 */ /* 0x000fe20000000000 */
[----:B------:R-:W-:Y:S01]  /*ce70*/  SHF.L.U32 R0, R3, R0, RZ ;  /* 0x0000000003007219 */ /* 0x000fe200000006ff */
[----:B-1----:R-:W-:-:S03]  /*ce80*/  ULEA UR6, UR5, UR4, 0x18 ;  /* 0x0000000405067291 */ /* 0x002fc6000f8ec0ff */
[----:B------:R-:W-:-:S04]  /*ce90*/  SHF.L.U32 R3, R7, R2, RZ ;  /* 0x0000000207037219 */ /* 0x000fc800000006ff */
[----:B------:R-:W-:Y:S02]  /*cea0*/  LOP3.LUT R0, R3, R0, RZ, 0xfc, !PT ;  /* 0x0000000003007212 */ /* 0x000fe400078efcff */
[----:B------:R-:W0:Y:S02]  /*ceb0*/  LDS R5, [UR6] ;  /* 0x00000006ff057984 */ /* 0x000e240008000800 */
[C---:B------:R-:W-:Y:S02]  /*cec0*/  LOP3.LUT R2, R0.reuse, 0xffff, RZ, 0xc0, !PT ;  /* 0x0000ffff00027812 */ /* 0x040fe400078ec0ff */
[----:B0-----:R-:W-:-:S04]  /*ced0*/  LOP3.LUT R3, R0, 0xffff, R5, 0x80, !PT ;  /* 0x0000ffff00037812 */ /* 0x001fc800078e8005 */
[----:B------:R-:W-:-:S13]  /*cee0*/  ISETP.NE.AND P0, PT, R3, R2, PT ;  /* 0x000000020300720c */ /* 0x000fda0003f05270 */
[----:B------:R-:W-:Y:S05]  /*cef0*/  @P0 BRA `(.L_x_20) ;  /* 0x0000000000500947 */ /* 0x000fea0003800000 */
[----:B------:R-:W-:Y:S02]  /*cf00*/  SHF.R.U32.HI R5, RZ, 0x10, R5 ;  /* 0x00000010ff057819 */ /* 0x000fe40000011605 */
[----:B------:R-:W-:-:S04]  /*cf10*/  SHF.R.U32.HI R2, RZ, 0x10, R0 ;  /* 0x00000010ff027819 */ /* 0x000fc80000011600 */
[----:B------:R-:W-:-:S04]  /*cf20*/  LOP3.LUT R5, R5, R2, RZ, 0xc0, !PT ;  /* 0x0000000205057212 */ /* 0x000fc800078ec0ff */
[----:B------:R-:W-:-:S13]  /*cf30*/  ISETP.NE.AND P0, PT, R5, R2, PT ;  /* 0x000000020500720c */ /* 0x000fda0003f05270 */
[----:B------:R-:W-:Y:S05]  /*cf40*/  @P0 BRA `(.L_x_21) ;  /* 0x0000000000300947 */ /* 0x000fea0003800000 */
[----:B------:R-:W-:Y:S01]  /*cf50*/  R2UR UR4, R0 ;  /* 0x00000000000472ca */ /* 0x000fe200000e0000 */
[----:B------:R-:W-:Y:S01]  /*cf60*/  VOTEU.ANY UR5, UPT, PT ;  /* 0x0000000000057886 */ /* 0x000fe200038e0100 */
[----:B------:R-:W0:Y:S01]  /*cf70*/  S2R R0, SR_LANEID ;  /* 0x0000000000007919 */ /* 0x000e220000000000 */
[----:B------:R-:W-:-:S10]  /*cf80*/  UFLO.U32 UR5, UR5 ;  /* 0x00000005000572bd */ /* 0x000fd400080e0000 */
[----:B------:R-:W-:-:S06]  /*cf90*/  ULOP3.LUT UR4, URZ, UR4, URZ, 0x33, !UPT ;  /* 0x00000004ff047292 */ /* 0x000fcc000f8e33ff */
[----:B------:R-:W-:-:S04]  /*cfa0*/  IMAD.U32 R2, RZ, RZ, UR4 ;  /* 0x00000004ff027e24 */ /* 0x000fc8000f8e00ff */
[----:B------:R-:W1:Y:S02]  /*cfb0*/  REDUX UR7, R2 ;  /* 0x00000000020773c4 */ /* 0x000e640000000000 */
[----:B------:R2:W-:Y:S01]  /*cfc0*/  UTCATOMSWS.AND URZ, UR4 ;  /* 0x0000000400ff79e3 */ /* 0x0005e20008000000 */
[----:B0-----:R-:W-:Y:S01]  /*cfd0*/  ISETP.EQ.U32.AND P0, PT, R0, UR5, PT ;  /* 0x0000000500007c0c */ /* 0x001fe2000bf02070 */
[----:B-1----:R-:W-:-:S12]  /*cfe0*/  IMAD.U32 R0, RZ, RZ, UR7 ;  /* 0x00000007ff007e24 */ /* 0x002fd8000f8e00ff */
[----:B------:R2:W-:Y:S01]  /*cff0*/  @P0 ATOMS.AND RZ, [UR6], R0 ;  /* 0x00000000ffff098c */ /* 0x0005e2000a800006 */
[----:B------:R-:W-:Y:S05]  /*d000*/  BRA `(.L_x_19) ;  /* 0x0000000000147947 */ /* 0x000fea0003800000 */
.L_x_21:
[----:B------:R-:W-:-:S07]  /*d010*/  MOV R2, 0xd030 ;  /* 0x0000d03000027802 */ /* 0x000fce0000000f00 */
[----:B-----5:R-:W-:Y:S05]  /*d020*/  CALL.REL.NOINC `($__internal_0_$__cuda_sm10x_tcgen05_guardrail_trap_col_being_dealloced_not_returned_by_alloc) ;  /* 0x0000000000487944 */ /* 0x020fea0003c00000 */
[----:B------:R-:W-:Y:S05]  /*d030*/  BRA `(.L_x_19) ;  /* 0x0000000000087947 */ /* 0x000fea0003800000 */
.L_x_20:
[----:B------:R-:W-:-:S07]  /*d040*/  MOV R2, 0xd060 ;  /* 0x0000d06000027802 */ /* 0x000fce0000000f00 */
[----:B-----5:R-:W-:Y:S05]  /*d050*/  CALL.REL.NOINC `($__internal_2_$__cuda_sm10x_tcgen05_guardrail_trap_unallocated_columns_being_dealloced) ;  /* 0x0000000000547944 */ /* 0x020fea0003c00000 */
.L_x_19:
[----:B------:R-:W-:Y:S01]  /*d060*/  NOP ;  /* 0x0000000000007918 */ /* 0x000fe20000000000 */
[----:B--2---:R-:W-:Y:S05]  /*d070*/  EXIT ;  /* 0x000000000000794d */ /* 0x004fea0003800000 */
.L_x_8:
[----:B------:R-:W1:Y:S02]  /*d080*/  SYNCS.PHASECHK.TRANS64.TRYWAIT P0, [UR14+0x4000], RZ ;  /* 0x004000ffff0075a7 */ /* 0x000e64000800110e */
[----:B-1----:R-:W-:Y:S05]  /*d090*/  @!P0 BRA `(.L_x_8) ;  /* 0xfffffffc00f88947 */ /* 0x002fea000383ffff */
[----:B------:R-:W-:Y:S05]  /*d0a0*/  BRA `(.L_x_7) ;  /* 0xffffff5c00c07947 */ /* 0x000fea000383ffff */
.L_x_13:
[----:B------:R-:W0:Y:S02]  /*d0b0*/  SYNCS.PHASECHK.TRANS64.TRYWAIT P3, [UR14+0x10010], RZ ;  /* 0x010010ffff0075a7 */ /* 0x000e24000806110e */
[----:B0-----:R-:W-:Y:S05]  /*d0c0*/  @!P3 BRA `(.L_x_13) ;  /* 0xfffffffc00f8b947 */ /* 0x001fea000383ffff */
[----:B------:R-:W-:Y:S05]  /*d0d0*/  BRA `(.L_x_22) ;  /* 0xffffffb400087947 */ /* 0x000fea000383ffff */
.L_x_14:
[----:B------:R-:W-:-:S04]  /*d0e0*/  IMAD.U32 R13, RZ, RZ, UR6 ;  /* 0x00000006ff0d7e24 */ /* 0x000fc8000f8e00ff */
[----:B------:R-:W1:Y:S02]  /*d0f0*/  SYNCS.PHASECHK.TRANS64.TRYWAIT P2, [UR18], R13 ;  /* 0x0000000dff0075a7 */ /* 0x000e640008041112 */
[----:B-1----:R-:W-:Y:S05]  /*d100*/  @!P2 BRA `(.L_x_14) ;  /* 0xfffffffc00f4a947 */ /* 0x002fea000383ffff */
[----:B------:R-:W-:Y:S05]  /*d110*/  BRA `(.L_x_23) ;  /* 0xffffffc800247947 */ /* 0x000fea000383ffff */
.L_x_18:
[----:B------:R-:W0:Y:S02]  /*d120*/  SYNCS.PHASECHK.TRANS64.TRYWAIT P0, [UR18], R0 ;  /* 0x00000000ff0075a7 */ /* 0x000e240008001112 */
[----:B0-----:R-:W-:Y:S05]  /*d130*/  @!P0 BRA `(.L_x_18) ;  /* 0xfffffffc00f88947 */ /* 0x001fea000383ffff */
[----:B------:R-:W-:Y:S05]  /*d140*/  BRA `(.L_x_17) ;  /* 0xffffffe0000c7947 */ /* 0x000fea000383ffff */
        .weak           $__internal_0_$__cuda_sm10x_tcgen05_guardrail_trap_col_being_dealloced_not_returned_by_alloc
        .type           $__internal_0_$__cuda_sm10x_tcgen05_guardrail_trap_col_being_dealloced_not_returned_by_alloc,@function
        .size           $__internal_0_$__cuda_sm10x_tcgen05_guardrail_trap_col_being_dealloced_not_returned_by_alloc,($__internal_1_$__cuda_sm10x_tcgen05_guardrail_trap_phase_invalid_during_alloc - $__internal_0_$__cuda_sm10x_tcgen05_guardrail_trap_col_being_dealloced_not_returned_by_alloc)
$__internal_0_$__cuda_sm10x_tcgen05_guardrail_trap_col_being_dealloced_not_returned_by_alloc:
[----:B------:R-:W-:Y:S05]  /*d150*/  BPT.TRAP 0x1 ;  /* 0x000000040000795c */ /* 0x000fea0000300000 */
[----:B------:R-:W-:-:S04]  /*d160*/  IMAD.MOV.U32 R3, RZ, RZ, 0x0 ;  /* 0x00000000ff037424 */ /* 0x000fc800078e00ff */
[----:B------:R-:W-:Y:S05]  /*d170*/  RET.REL.NODEC R2 `(attn_fwd) ;  /* 0xffffff2c02a07950 */ /* 0x000fea0003c3ffff */
        .weak           $__internal_1_$__cuda_sm10x_tcgen05_guardrail_trap_phase_invalid_during_alloc
        .type           $__internal_1_$__cuda_sm10x_tcgen05_guardrail_trap_phase_invalid_during_alloc,@function
        .size           $__internal_1_$__cuda_sm10x_tcgen05_guardrail_trap_phase_invalid_during_alloc,($__internal_2_$__cuda_sm10x_tcgen05_guardrail_trap_unallocated_columns_being_dealloced - $__internal_1_$__cuda_sm10x_tcgen05_guardrail_trap_phase_invalid_during_alloc)
$__internal_1_$__cuda_sm10x_tcgen05_guardrail_trap_phase_invalid_during_alloc:
[----:B------:R-:W-:Y:S05]  /*d180*/  BPT.TRAP 0x1 ;  /* 0x000000040000795c */ /* 0x000fea0000300000 */
[----:B------:R-:W-:-:S04]  /*d190*/  IMAD.MOV.U32 R3, RZ, RZ, 0x0 ;  /* 0x00000000ff037424 */ /* 0x000fc800078e00ff */
[----:B------:R-:W-:Y:S05]  /*d1a0*/  RET.REL.NODEC R2 `(attn_fwd) ;  /* 0xffffff2c02947950 */ /* 0x000fea0003c3ffff */
        .weak           $__internal_2_$__cuda_sm10x_tcgen05_guardrail_trap_unallocated_columns_being_dealloced
        .type           $__internal_2_$__cuda_sm10x_tcgen05_guardrail_trap_unallocated_columns_being_dealloced,@function
        .size           $__internal_2_$__cuda_sm10x_tcgen05_guardrail_trap_unallocated_columns_being_dealloced,(.L_x_27 - $__internal_2_$__cuda_sm10x_tcgen05_guardrail_trap_unallocated_columns_being_dealloced)
$__internal_2_$__cuda_sm10x_tcgen05_guardrail_trap_unallocated_columns_being_dealloced:
[----:B------:R-:W-:Y:S05]  /*d1b0*/  BPT.TRAP 0x1 ;  /* 0x000000040000795c */ /* 0x000fea0000300000 */
[----:B------:R-:W-:-:S04]  /*d1c0*/  IMAD.MOV.U32 R3, RZ, RZ, 0x0 ;  /* 0x00000000ff037424 */ /* 0x000fc800078e00ff */
[----:B------:R-:W-:Y:S05]  /*d1d0*/  RET.REL.NODEC R2 `(attn_fwd) ;  /* 0xffffff2c02887950 */ /* 0x000fea0003c3ffff */
.L_x_24:
[----:B------:R-:W-:-:S00]  /*d1e0*/  BRA `(.L_x_24) ;  /* 0xfffffffc00fc7947 */ /* 0x000fc0000383ffff */
[----:B------:R-:W-:-:S00]  /*d1f0*/  NOP ;  /* 0x0000000000007918 */ /* 0x000fc00000000000 */
        /* <DEDUP_REMOVED lines=8> */
.L_x_27:


//--------------------- .nv.global.init           --------------------------
	.section	.nv.global.init,"aw",@progbits
.nv.global.init:
	.type		_$_str,@object
	.size		_$_str,(.L_3 - _$_str)
_$_str:
        /*0000*/ 	.byte	0x5f, 0x5f, 0x43, 0x55, 0x44, 0x41, 0x5f, 0x46, 0x54, 0x5a, 0x00
.L_3:


//--------------------- .nv.shared.attn_fwd       --------------------------
	.section	.nv.shared.attn_fwd,"aw",@nobits
	.sectionflags	@""
	.align	16
	.zero		1024


//--------------------- .nv.shared.reserved.0     --------------------------
	.section	.nv.shared.reserved.0,"aw",@nobits
	.align	8
	.weak		__nv_reservedSMEM_offset_0_alias
	.size		__nv_reservedSMEM_offset_0_alias, 0, 64
	.other		__nv_reservedSMEM_offset_0_alias,@"STO_CUDA_RESERVED_SHARED STV_DEFAULT"
__nv_reservedSMEM_offset_0_alias:
	.zero		0
.nv.shared.reserved.0:
	.zero		64
	.weak		__nv_reservedSMEM_allocation_phase
	.type		__nv_reservedSMEM_allocation_phase,@object
	.size		__nv_reservedSMEM_allocation_phase,(.L_0 - __nv_reservedSMEM_allocation_phase)
__nv_reservedSMEM_allocation_phase:
	.zero		1
.L_0:
	.zero		7
	.weak		__nv_reservedSMEM_devtool_atexit_pc
	.type		__nv_reservedSMEM_devtool_atexit_pc,@object
	.size		__nv_reservedSMEM_devtool_atexit_pc,(__nv_reservedSMEM_allocation_mask - __nv_reservedSMEM_devtool_atexit_pc)
__nv_reservedSMEM_devtool_atexit_pc:
	.zero		8
	.weak		__nv_reservedSMEM_allocation_mask
	.type		__nv_reservedSMEM_allocation_mask,@object
	.size		__nv_reservedSMEM_allocation_mask,(.L_2 - __nv_reservedSMEM_allocation_mask)
__nv_reservedSMEM_allocation_mask:
	.zero		4
.L_2:


//--------------------- .nv.constant0.attn_fwd    --------------------------
	.section	.nv.constant0.attn_fwd,"a",@progbits
	.sectionflags	@""
	.align	4
.nv.constant0.attn_fwd:
	.zero		1032


//--------------------- SYMBOLS --------------------------

	.type		.nv.reservedSmem.offset0,@object
	.size		.nv.reservedSmem.offset0,0x4
	.type		.nv.reservedSmem.cap,@object
	.size		.nv.reservedSmem.cap,0x4
